//
// Generated by NVIDIA NVVM Compiler
//
// Compiler Build ID: CL-36424714
// Cuda compilation tools, release 13.0, V13.0.88
// Based on NVVM 20.0.0
//

.version 9.0
.target sm_100
.address_size 64

	// .globl	_Z17tiled_convolutionPfS_ii
.const .align 4 .b8 F_c[100];
// _ZZ17tiled_convolutionPfS_iiE3N_s has been demoted
// _ZZ24convolution_cached_tiledPfS_iiE3A_s has been demoted

.visible .entry _Z17tiled_convolutionPfS_ii(
	.param .u64 .ptr .align 1 _Z17tiled_convolutionPfS_ii_param_0,
	.param .u64 .ptr .align 1 _Z17tiled_convolutionPfS_ii_param_1,
	.param .u32 _Z17tiled_convolutionPfS_ii_param_2,
	.param .u32 _Z17tiled_convolutionPfS_ii_param_3
)
{
	.reg .pred 	%p<11>;
	.reg .b32 	%r<24>;
	.reg .b32 	%f<77>;
	.reg .b64 	%rd<9>;
	// demoted variable
	.shared .align 4 .b8 _ZZ17tiled_convolutionPfS_iiE3N_s[4096];
	ld.param.u64 	%rd1, [_Z17tiled_convolutionPfS_ii_param_0];
	ld.param.u64 	%rd2, [_Z17tiled_convolutionPfS_ii_param_1];
	ld.param.u32 	%r6, [_Z17tiled_convolutionPfS_ii_param_2];
	ld.param.u32 	%r7, [_Z17tiled_convolutionPfS_ii_param_3];
	mov.u32 	%r9, %tid.x;
	mov.u32 	%r10, %ctaid.x;
	add.s32 	%r1, %r9, -2;
	mad.lo.s32 	%r2, %r10, 28, %r1;
	mov.u32 	%r3, %tid.y;
	mov.u32 	%r11, %ctaid.y;
	mad.lo.s32 	%r12, %r11, 28, %r3;
	add.s32 	%r4, %r12, -2;
	setp.gt.u32 	%p2, %r12, 1;
	setp.lt.s32 	%p3, %r4, %r7;
	and.pred  	%p4, %p2, %p3;
	setp.gt.s32 	%p5, %r2, -1;
	and.pred  	%p6, %p5, %p4;
	setp.lt.s32 	%p7, %r2, %r6;
	and.pred  	%p1, %p7, %p6;
	shl.b32 	%r14, %r3, 7;
	mov.u32 	%r15, _ZZ17tiled_convolutionPfS_iiE3N_s;
	add.s32 	%r16, %r15, %r14;
	shl.b32 	%r17, %r9, 2;
	add.s32 	%r5, %r16, %r17;
	not.pred 	%p8, %p1;
	@%p8 bra 	$L__BB0_2;
	cvta.to.global.u64 	%rd3, %rd1;
	mad.lo.s32 	%r19, %r6, %r4, %r2;
	mul.wide.s32 	%rd4, %r19, 4;
	add.s64 	%rd5, %rd3, %rd4;
	ld.global.f32 	%f1, [%rd5];
	st.shared.f32 	[%r5], %f1;
	bra.uni 	$L__BB0_3;
$L__BB0_2:
	mov.b32 	%r18, 0;
	st.shared.u32 	[%r5], %r18;
$L__BB0_3:
	bar.sync 	0;
	@%p8 bra 	$L__BB0_6;
	add.s32 	%r21, %r3, -2;
	max.u32 	%r22, %r1, %r21;
	setp.gt.u32 	%p10, %r22, 27;
	@%p10 bra 	$L__BB0_6;
	ld.const.f32 	%f2, [F_c];
	ld.shared.f32 	%f3, [%r5+-264];
	fma.rn.f32 	%f4, %f2, %f3, 0f00000000;
	ld.const.f32 	%f5, [F_c+4];
	ld.shared.f32 	%f6, [%r5+-260];
	fma.rn.f32 	%f7, %f5, %f6, %f4;
	ld.const.f32 	%f8, [F_c+8];
	ld.shared.f32 	%f9, [%r5+-256];
	fma.rn.f32 	%f10, %f8, %f9, %f7;
	ld.const.f32 	%f11, [F_c+12];
	ld.shared.f32 	%f12, [%r5+-252];
	fma.rn.f32 	%f13, %f11, %f12, %f10;
	ld.const.f32 	%f14, [F_c+16];
	ld.shared.f32 	%f15, [%r5+-248];
	fma.rn.f32 	%f16, %f14, %f15, %f13;
	ld.const.f32 	%f17, [F_c+20];
	ld.shared.f32 	%f18, [%r5+-136];
	fma.rn.f32 	%f19, %f17, %f18, %f16;
	ld.const.f32 	%f20, [F_c+24];
	ld.shared.f32 	%f21, [%r5+-132];
	fma.rn.f32 	%f22, %f20, %f21, %f19;
	ld.const.f32 	%f23, [F_c+28];
	ld.shared.f32 	%f24, [%r5+-128];
	fma.rn.f32 	%f25, %f23, %f24, %f22;
	ld.const.f32 	%f26, [F_c+32];
	ld.shared.f32 	%f27, [%r5+-124];
	fma.rn.f32 	%f28, %f26, %f27, %f25;
	ld.const.f32 	%f29, [F_c+36];
	ld.shared.f32 	%f30, [%r5+-120];
	fma.rn.f32 	%f31, %f29, %f30, %f28;
	ld.const.f32 	%f32, [F_c+40];
	ld.shared.f32 	%f33, [%r5+-8];
	fma.rn.f32 	%f34, %f32, %f33, %f31;
	ld.const.f32 	%f35, [F_c+44];
	ld.shared.f32 	%f36, [%r5+-4];
	fma.rn.f32 	%f37, %f35, %f36, %f34;
	ld.const.f32 	%f38, [F_c+48];
	ld.shared.f32 	%f39, [%r5];
	fma.rn.f32 	%f40, %f38, %f39, %f37;
	ld.const.f32 	%f41, [F_c+52];
	ld.shared.f32 	%f42, [%r5+4];
	fma.rn.f32 	%f43, %f41, %f42, %f40;
	ld.const.f32 	%f44, [F_c+56];
	ld.shared.f32 	%f45, [%r5+8];
	fma.rn.f32 	%f46, %f44, %f45, %f43;
	ld.const.f32 	%f47, [F_c+60];
	ld.shared.f32 	%f48, [%r5+120];
	fma.rn.f32 	%f49, %f47, %f48, %f46;
	ld.const.f32 	%f50, [F_c+64];
	ld.shared.f32 	%f51, [%r5+124];
	fma.rn.f32 	%f52, %f50, %f51, %f49;
	ld.const.f32 	%f53, [F_c+68];
	ld.shared.f32 	%f54, [%r5+128];
	fma.rn.f32 	%f55, %f53, %f54, %f52;
	ld.const.f32 	%f56, [F_c+72];
	ld.shared.f32 	%f57, [%r5+132];
	fma.rn.f32 	%f58, %f56, %f57, %f55;
	ld.const.f32 	%f59, [F_c+76];
	ld.shared.f32 	%f60, [%r5+136];
	fma.rn.f32 	%f61, %f59, %f60, %f58;
	ld.const.f32 	%f62, [F_c+80];
	ld.shared.f32 	%f63, [%r5+248];
	fma.rn.f32 	%f64, %f62, %f63, %f61;
	ld.const.f32 	%f65, [F_c+84];
	ld.shared.f32 	%f66, [%r5+252];
	fma.rn.f32 	%f67, %f65, %f66, %f64;
	ld.const.f32 	%f68, [F_c+88];
	ld.shared.f32 	%f69, [%r5+256];
	fma.rn.f32 	%f70, %f68, %f69, %f67;
	ld.const.f32 	%f71, [F_c+92];
	ld.shared.f32 	%f72, [%r5+260];
	fma.rn.f32 	%f73, %f71, %f72, %f70;
	ld.const.f32 	%f74, [F_c+96];
	ld.shared.f32 	%f75, [%r5+264];
	fma.rn.f32 	%f76, %f74, %f75, %f73;
	mad.lo.s32 	%r23, %r6, %r4, %r2;
	cvta.to.global.u64 	%rd6, %rd2;
	mul.wide.s32 	%rd7, %r23, 4;
	add.s64 	%rd8, %rd6, %rd7;
	st.global.f32 	[%rd8], %f76;
$L__BB0_6:
	ret;

}
	// .globl	_Z24convolution_cached_tiledPfS_ii
.visible .entry _Z24convolution_cached_tiledPfS_ii(
	.param .u64 .ptr .align 1 _Z24convolution_cached_tiledPfS_ii_param_0,
	.param .u64 .ptr .align 1 _Z24convolution_cached_tiledPfS_ii_param_1,
	.param .u32 _Z24convolution_cached_tiledPfS_ii_param_2,
	.param .u32 _Z24convolution_cached_tiledPfS_ii_param_3
)
{
	.reg .pred 	%p<40>;
	.reg .b32 	%r<63>;
	.reg .b32 	%f<45>;
	.reg .b64 	%rd<21>;
	// demoted variable
	.shared .align 4 .b8 _ZZ24convolution_cached_tiledPfS_iiE3A_s[4096];
	ld.param.u64 	%rd6, [_Z24convolution_cached_tiledPfS_ii_param_0];
	ld.param.u64 	%rd5, [_Z24convolution_cached_tiledPfS_ii_param_1];
	ld.param.u32 	%r24, [_Z24convolution_cached_tiledPfS_ii_param_2];
	ld.param.u32 	%r25, [_Z24convolution_cached_tiledPfS_ii_param_3];
	cvta.to.global.u64 	%rd1, %rd6;
	mov.u32 	%r58, %tid.y;
	mov.u32 	%r26, %ctaid.y;
	shl.b32 	%r27, %r26, 5;
	add.s32 	%r2, %r27, %r58;
	mov.u32 	%r3, %tid.x;
	mov.u32 	%r28, %ctaid.x;
	shl.b32 	%r4, %r28, 5;
	add.s32 	%r5, %r4, %r3;
	setp.lt.s32 	%p5, %r2, %r25;
	setp.lt.s32 	%p6, %r5, %r24;
	and.pred  	%p1, %p6, %p5;
	not.pred 	%p7, %p1;
	@%p7 bra 	$L__BB1_2;
	mad.lo.s32 	%r35, %r24, %r2, %r5;
	mul.wide.s32 	%rd7, %r35, 4;
	add.s64 	%rd8, %rd1, %rd7;
	ld.global.f32 	%f17, [%rd8];
	shl.b32 	%r36, %r58, 7;
	mov.u32 	%r37, _ZZ24convolution_cached_tiledPfS_iiE3A_s;
	add.s32 	%r38, %r37, %r36;
	shl.b32 	%r39, %r3, 2;
	add.s32 	%r40, %r38, %r39;
	st.shared.f32 	[%r40], %f17;
	bra.uni 	$L__BB1_3;
$L__BB1_2:
	shl.b32 	%r29, %r58, 7;
	mov.u32 	%r30, _ZZ24convolution_cached_tiledPfS_iiE3A_s;
	add.s32 	%r31, %r30, %r29;
	shl.b32 	%r32, %r3, 2;
	add.s32 	%r33, %r31, %r32;
	mov.b32 	%r34, 0;
	st.shared.u32 	[%r33], %r34;
$L__BB1_3:
	bar.sync 	0;
	@%p7 bra 	$L__BB1_27;
	add.s32 	%r6, %r3, -2;
	add.s32 	%r7, %r3, -1;
	add.s32 	%r42, %r5, 1;
	setp.gt.s32 	%p9, %r5, -2;
	setp.lt.s32 	%p10, %r42, %r24;
	and.pred  	%p2, %p9, %p10;
	add.s32 	%r43, %r5, 2;
	setp.gt.s32 	%p11, %r5, -3;
	setp.lt.s32 	%p12, %r43, %r24;
	and.pred  	%p3, %p11, %p12;
	add.s32 	%r44, %r2, -2;
	mul.lo.s32 	%r57, %r24, %r44;
	add.s32 	%r45, %r3, %r57;
	add.s32 	%r60, %r45, %r4;
	shl.b32 	%r46, %r58, 7;
	shl.b32 	%r47, %r3, 2;
	add.s32 	%r48, %r46, %r47;
	mov.u32 	%r49, _ZZ24convolution_cached_tiledPfS_iiE3A_s;
	add.s32 	%r50, %r48, %r49;
	add.s32 	%r59, %r50, -264;
	mov.u64 	%rd10, F_c;
	add.s64 	%rd20, %rd10, 8;
	mov.f32 	%f44, 0f00000000;
	mov.b32 	%r62, -2;
	cvt.s64.s32 	%rd12, %r5;
	mov.u32 	%r61, %r2;
$L__BB1_5:
	add.s32 	%r17, %r58, -2;
	add.s32 	%r51, %r61, -2;
	setp.gt.s32 	%p13, %r51, -1;
	setp.lt.s32 	%p14, %r51, %r25;
	and.pred  	%p4, %p13, %p14;
	max.u32 	%r52, %r6, %r17;
	setp.gt.u32 	%p15, %r52, 31;
	cvt.s64.s32 	%rd11, %r57;
	add.s64 	%rd13, %rd12, %rd11;
	shl.b64 	%rd14, %rd13, 2;
	add.s64 	%rd3, %rd1, %rd14;
	@%p15 bra 	$L__BB1_7;
	ld.const.f32 	%f21, [%rd20+-8];
	ld.shared.f32 	%f22, [%r59];
	fma.rn.f32 	%f44, %f21, %f22, %f44;
	bra.uni 	$L__BB1_9;
$L__BB1_7:
	setp.gt.s32 	%p16, %r5, 1;
	add.s32 	%r53, %r5, -2;
	setp.lt.s32 	%p17, %r53, %r24;
	and.pred  	%p18, %p16, %p17;
	and.pred  	%p19, %p18, %p4;
	not.pred 	%p20, %p19;
	@%p20 bra 	$L__BB1_9;
	ld.const.f32 	%f19, [%rd20+-8];
	ld.global.f32 	%f20, [%rd3+-8];
	fma.rn.f32 	%f44, %f19, %f20, %f44;
$L__BB1_9:
	max.u32 	%r54, %r7, %r17;
	setp.lt.u32 	%p21, %r54, 32;
	@%p21 bra 	$L__BB1_12;
	setp.lt.s32 	%p22, %r5, 1;
	not.pred 	%p23, %p4;
	or.pred  	%p24, %p22, %p23;
	@%p24 bra 	$L__BB1_13;
	ld.const.f32 	%f23, [%rd20+-4];
	ld.global.f32 	%f24, [%rd3+-4];
	fma.rn.f32 	%f44, %f23, %f24, %f44;
	bra.uni 	$L__BB1_13;
$L__BB1_12:
	ld.const.f32 	%f25, [%rd20+-4];
	ld.shared.f32 	%f26, [%r59+4];
	fma.rn.f32 	%f44, %f25, %f26, %f44;
$L__BB1_13:
	max.u32 	%r55, %r3, %r17;
	setp.lt.u32 	%p25, %r55, 32;
	@%p25 bra 	$L__BB1_16;
	setp.lt.s32 	%p26, %r5, 0;
	not.pred 	%p27, %p4;
	or.pred  	%p28, %p26, %p27;
	@%p28 bra 	$L__BB1_17;
	ld.const.f32 	%f27, [%rd20];
	mul.wide.s32 	%rd15, %r60, 4;
	add.s64 	%rd16, %rd1, %rd15;
	ld.global.f32 	%f28, [%rd16];
	fma.rn.f32 	%f44, %f27, %f28, %f44;
	bra.uni 	$L__BB1_17;
$L__BB1_16:
	ld.const.f32 	%f29, [%rd20];
	ld.shared.f32 	%f30, [%r59+8];
	fma.rn.f32 	%f44, %f29, %f30, %f44;
$L__BB1_17:
	setp.lt.u32 	%p29, %r17, 32;
	setp.lt.u32 	%p30, %r3, 31;
	and.pred  	%p31, %p30, %p29;
	@%p31 bra 	$L__BB1_20;
	and.pred  	%p32, %p2, %p4;
	not.pred 	%p33, %p32;
	@%p33 bra 	$L__BB1_21;
	ld.const.f32 	%f31, [%rd20+4];
	ld.global.f32 	%f32, [%rd3+4];
	fma.rn.f32 	%f44, %f31, %f32, %f44;
	bra.uni 	$L__BB1_21;
$L__BB1_20:
	ld.const.f32 	%f33, [%rd20+4];
	ld.shared.f32 	%f34, [%r59+12];
	fma.rn.f32 	%f44, %f33, %f34, %f44;
$L__BB1_21:
	setp.lt.u32 	%p34, %r17, 32;
	setp.lt.u32 	%p35, %r3, 30;
	and.pred  	%p36, %p35, %p34;
	@%p36 bra 	$L__BB1_24;
	and.pred  	%p37, %p3, %p4;
	not.pred 	%p38, %p37;
	@%p38 bra 	$L__BB1_25;
	ld.const.f32 	%f35, [%rd20+8];
	ld.global.f32 	%f36, [%rd3+8];
	fma.rn.f32 	%f44, %f35, %f36, %f44;
	bra.uni 	$L__BB1_25;
$L__BB1_24:
	ld.const.f32 	%f37, [%rd20+8];
	ld.shared.f32 	%f38, [%r59+16];
	fma.rn.f32 	%f44, %f37, %f38, %f44;
$L__BB1_25:
	add.s64 	%rd20, %rd20, 20;
	add.s32 	%r62, %r62, 1;
	add.s32 	%r61, %r61, 1;
	add.s32 	%r60, %r60, %r24;
	add.s32 	%r59, %r59, 128;
	add.s32 	%r58, %r58, 1;
	add.s32 	%r57, %r57, %r24;
	setp.ne.s32 	%p39, %r62, 3;
	@%p39 bra 	$L__BB1_5;
	mad.lo.s32 	%r56, %r24, %r2, %r5;
	cvta.to.global.u64 	%rd17, %rd5;
	mul.wide.s32 	%rd18, %r56, 4;
	add.s64 	%rd19, %rd17, %rd18;
	st.global.f32 	[%rd19], %f44;
$L__BB1_27:
	ret;

}


// ===== COMPILED SASS (sm_100) =====

	.target	sm_100

	.elftype	@"ET_EXEC"


//--------------------- .note.nv.tkinfo           --------------------------
	.section	.note.nv.tkinfo,"",@"SHT_NOTE"
	.sectionflags	@"SHF_NOTE_NV_TKINFO"
	.tkinfo
        /*0018*/ 	.word	0x00000002
        /*0030*/ 	.string	""
        /*0030*/ 	.string	"ptxas"
        /*0030*/ 	.string	"Cuda compilation tools, release 13.0, V13.0.88"
        /*0030*/ 	.string	"Build cuda_13.0.r13.0/compiler.36424714_0"
        /*0030*/ 	.string	"-arch sm_100 -m 64 "



//--------------------- .note.nv.cuinfo           --------------------------
	.section	.note.nv.cuinfo,"",@"SHT_NOTE"
	.sectionflags	@"SHF_NOTE_NV_CUINFO"
        /*0018*/ 	.short	0x0002
        /*001a*/ 	.short	0x0064
        /*001c*/ 	.short	0x0082
	.zero		2


//--------------------- .nv.info                  --------------------------
	.section	.nv.info,"",@"SHT_CUDA_INFO"
	.align	4


	//----- nvinfo : EIATTR_REGCOUNT
	.align		4
        /*0000*/ 	.byte	0x04, 0x2f
        /*0002*/ 	.short	(.L_2 - .L_1)
	.align		4
.L_1:
        /*0004*/ 	.word	index@(_Z17tiled_convolutionPfS_ii)
        /*0008*/ 	.word	0x00000018


	//----- nvinfo : EIATTR_FRAME_SIZE
	.align		4
.L_2:
        /*000c*/ 	.byte	0x04, 0x11
        /*000e*/ 	.short	(.L_4 - .L_3)
	.align		4
.L_3:
        /*0010*/ 	.word	index@(_Z17tiled_convolutionPfS_ii)
        /*0014*/ 	.word	0x00000000


	//----- nvinfo : EIATTR_REGCOUNT
	.align		4
.L_4:
        /*0018*/ 	.byte	0x04, 0x2f
        /*001a*/ 	.short	(.L_6 - .L_5)
	.align		4
.L_5:
        /*001c*/ 	.word	index@(_Z24convolution_cached_tiledPfS_ii)
        /*0020*/ 	.word	0x0000001a


	//----- nvinfo : EIATTR_FRAME_SIZE
	.align		4
.L_6:
        /*0024*/ 	.byte	0x04, 0x11
        /*0026*/ 	.short	(.L_8 - .L_7)
	.align		4
.L_7:
        /*0028*/ 	.word	index@(_Z24convolution_cached_tiledPfS_ii)
        /*002c*/ 	.word	0x00000000


	//----- nvinfo : EIATTR_MIN_STACK_SIZE
	.align		4
.L_8:
        /*0030*/ 	.byte	0x04, 0x12
        /*0032*/ 	.short	(.L_10 - .L_9)
	.align		4
.L_9:
        /*0034*/ 	.word	index@(_Z24convolution_cached_tiledPfS_ii)
        /*0038*/ 	.word	0x00000000


	//----- nvinfo : EIATTR_MIN_STACK_SIZE
	.align		4
.L_10:
        /*003c*/ 	.byte	0x04, 0x12
        /*003e*/ 	.short	(.L_12 - .L_11)
	.align		4
.L_11:
        /*0040*/ 	.word	index@(_Z17tiled_convolutionPfS_ii)
        /*0044*/ 	.word	0x00000000
.L_12:


//--------------------- .nv.compat                --------------------------
	.section	.nv.compat,"",@"SHT_CUDA_COMPAT_INFO"
	.align	4
        /*0000*/ 	.byte	0x02, 0x09, 0x00, 0x00, 0x02, 0x02, 0x01, 0x00, 0x02, 0x05, 0x05, 0x00, 0x03, 0x07, 0x01, 0x01
        /*0010*/ 	.byte	0x02, 0x03, 0x00, 0x00, 0x02, 0x06, 0x01, 0x00, 0x04, 0x0b, 0x08, 0x00, 0x09, 0x00, 0x00, 0x00
        /*0020*/ 	.byte	0x00, 0x00, 0x00, 0x00


//--------------------- .nv.info._Z24convolution_cached_tiledPfS_ii --------------------------
	.section	.nv.info._Z24convolution_cached_tiledPfS_ii,"",@"SHT_CUDA_INFO"
	.sectionflags	@""
	.align	4


	//----- nvinfo : EIATTR_CUDA_API_VERSION
	.align		4
        /*0000*/ 	.byte	0x04, 0x37
        /*0002*/ 	.short	(.L_14 - .L_13)
.L_13:
        /*0004*/ 	.word	0x00000082


	//----- nvinfo : EIATTR_KPARAM_INFO
	.align		4
.L_14:
        /*0008*/ 	.byte	0x04, 0x17
        /*000a*/ 	.short	(.L_16 - .L_15)
.L_15:
        /*000c*/ 	.word	0x00000000
        /*0010*/ 	.short	0x0003
        /*0012*/ 	.short	0x0014
        /*0014*/ 	.byte	0x00, 0xf0, 0x11, 0x00


	//----- nvinfo : EIATTR_KPARAM_INFO
	.align		4
.L_16:
        /*0018*/ 	.byte	0x04, 0x17
        /*001a*/ 	.short	(.L_18 - .L_17)
.L_17:
        /*001c*/ 	.word	0x00000000
        /*0020*/ 	.short	0x0002
        /*0022*/ 	.short	0x0010
        /*0024*/ 	.byte	0x00, 0xf0, 0x11, 0x00


	//----- nvinfo : EIATTR_KPARAM_INFO
	.align		4
.L_18:
        /*0028*/ 	.byte	0x04, 0x17
        /*002a*/ 	.short	(.L_20 - .L_19)
.L_19:
        /*002c*/ 	.word	0x00000000
        /*0030*/ 	.short	0x0001
        /*0032*/ 	.short	0x0008
        /*0034*/ 	.byte	0x00, 0xf5, 0x21, 0x00


	//----- nvinfo : EIATTR_KPARAM_INFO
	.align		4
.L_20:
        /*0038*/ 	.byte	0x04, 0x17
        /*003a*/ 	.short	(.L_22 - .L_21)
.L_21:
        /*003c*/ 	.word	0x00000000
        /*0040*/ 	.short	0x0000
        /*0042*/ 	.short	0x0000
        /*0044*/ 	.byte	0x00, 0xf5, 0x21, 0x00


	//----- nvinfo : EIATTR_SPARSE_MMA_MASK
	.align		4
.L_22:
        /*0048*/ 	.byte	0x03, 0x50
        /*004a*/ 	.short	0x0000


	//----- nvinfo : EIATTR_MAXREG_COUNT
	.align		4
        /*004c*/ 	.byte	0x03, 0x1b
        /*004e*/ 	.short	0x00ff


	//----- nvinfo : EIATTR_NUM_BARRIERS
	.align		4
        /*0050*/ 	.byte	0x02, 0x4c
        /*0052*/ 	.byte	0x01
	.zero		1


	//----- nvinfo : EIATTR_MERCURY_ISA_VERSION
	.align		4
        /*0054*/ 	.byte	0x03, 0x5f
        /*0056*/ 	.short	0x0101


	//----- nvinfo : EIATTR_VRC_CTA_INIT_COUNT
	.align		4
        /*0058*/ 	.byte	0x02, 0x4a
	.zero		1
	.zero		1


	//----- nvinfo : EIATTR_EXIT_INSTR_OFFSETS
	.align		4
        /*005c*/ 	.byte	0x04, 0x1c
        /*005e*/ 	.short	(.L_24 - .L_23)


	//   ....[0]....
.L_23:
        /*0060*/ 	.word	0x00000220


	//   ....[1]....
        /*0064*/ 	.word	0x00001d20


	//----- nvinfo : EIATTR_CRS_STACK_SIZE
	.align		4
.L_24:
        /*0068*/ 	.byte	0x04, 0x1e
        /*006a*/ 	.short	(.L_26 - .L_25)
.L_25:
        /*006c*/ 	.word	0x00000000


	//----- nvinfo : EIATTR_CBANK_PARAM_SIZE
	.align		4
.L_26:
        /*0070*/ 	.byte	0x03, 0x19
        /*0072*/ 	.short	0x0018


	//----- nvinfo : EIATTR_PARAM_CBANK
	.align		4
        /*0074*/ 	.byte	0x04, 0x0a
        /*0076*/ 	.short	(.L_28 - .L_27)
	.align		4
.L_27:
        /*0078*/ 	.word	index@(.nv.constant0._Z24convolution_cached_tiledPfS_ii)
        /*007c*/ 	.short	0x0380
        /*007e*/ 	.short	0x0018


	//----- nvinfo : EIATTR_SW_WAR
	.align		4
.L_28:
        /*0080*/ 	.byte	0x04, 0x36
        /*0082*/ 	.short	(.L_30 - .L_29)
.L_29:
        /*0084*/ 	.word	0x00000008
.L_30:


//--------------------- .nv.info._Z17tiled_convolutionPfS_ii --------------------------
	.section	.nv.info._Z17tiled_convolutionPfS_ii,"",@"SHT_CUDA_INFO"
	.sectionflags	@""
	.align	4


	//----- nvinfo : EIATTR_CUDA_API_VERSION
	.align		4
        /*0000*/ 	.byte	0x04, 0x37
        /*0002*/ 	.short	(.L_32 - .L_31)
.L_31:
        /*0004*/ 	.word	0x00000082


	//----- nvinfo : EIATTR_KPARAM_INFO
	.align		4
.L_32:
        /*0008*/ 	.byte	0x04, 0x17
        /*000a*/ 	.short	(.L_34 - .L_33)
.L_33:
        /*000c*/ 	.word	0x00000000
        /*0010*/ 	.short	0x0003
        /*0012*/ 	.short	0x0014
        /*0014*/ 	.byte	0x00, 0xf0, 0x11, 0x00


	//----- nvinfo : EIATTR_KPARAM_INFO
	.align		4
.L_34:
        /*0018*/ 	.byte	0x04, 0x17
        /*001a*/ 	.short	(.L_36 - .L_35)
.L_35:
        /*001c*/ 	.word	0x00000000
        /*0020*/ 	.short	0x0002
        /*0022*/ 	.short	0x0010
        /*0024*/ 	.byte	0x00, 0xf0, 0x11, 0x00


	//----- nvinfo : EIATTR_KPARAM_INFO
	.align		4
.L_36:
        /*0028*/ 	.byte	0x04, 0x17
        /*002a*/ 	.short	(.L_38 - .L_37)
.L_37:
        /*002c*/ 	.word	0x00000000
        /*0030*/ 	.short	0x0001
        /*0032*/ 	.short	0x0008
        /*0034*/ 	.byte	0x00, 0xf5, 0x21, 0x00


	//----- nvinfo : EIATTR_KPARAM_INFO
	.align		4
.L_38:
        /*0038*/ 	.byte	0x04, 0x17
        /*003a*/ 	.short	(.L_40 - .L_39)
.L_39:
        /*003c*/ 	.word	0x00000000
        /*0040*/ 	.short	0x0000
        /*0042*/ 	.short	0x0000
        /*0044*/ 	.byte	0x00, 0xf5, 0x21, 0x00


	//----- nvinfo : EIATTR_SPARSE_MMA_MASK
	.align		4
.L_40:
        /*0048*/ 	.byte	0x03, 0x50
        /*004a*/ 	.short	0x0000


	//----- nvinfo : EIATTR_MAXREG_COUNT
	.align		4
        /*004c*/ 	.byte	0x03, 0x1b
        /*004e*/ 	.short	0x00ff


	//----- nvinfo : EIATTR_NUM_BARRIERS
	.align		4
        /*0050*/ 	.byte	0x02, 0x4c
        /*0052*/ 	.byte	0x01
	.zero		1


	//----- nvinfo : EIATTR_MERCURY_ISA_VERSION
	.align		4
        /*0054*/ 	.byte	0x03, 0x5f
        /*0056*/ 	.short	0x0101


	//----- nvinfo : EIATTR_VRC_CTA_INIT_COUNT
	.align		4
        /*0058*/ 	.byte	0x02, 0x4a
	.zero		1
	.zero		1


	//----- nvinfo : EIATTR_EXIT_INSTR_OFFSETS
	.align		4
        /*005c*/ 	.byte	0x04, 0x1c
        /*005e*/ 	.short	(.L_42 - .L_41)


	//   ....[0]....
.L_41:
        /*0060*/ 	.word	0x000001b0


	//   ....[1]....
        /*0064*/ 	.word	0x000001e0


	//   ....[2]....
        /*0068*/ 	.word	0x000005c0


	//----- nvinfo : EIATTR_CBANK_PARAM_SIZE
	.align		4
.L_42:
        /*006c*/ 	.byte	0x03, 0x19
        /*006e*/ 	.short	0x0018


	//----- nvinfo : EIATTR_PARAM_CBANK
	.align		4
        /*0070*/ 	.byte	0x04, 0x0a
        /*0072*/ 	.short	(.L_44 - .L_43)
	.align		4
.L_43:
        /*0074*/ 	.word	index@(.nv.constant0._Z17tiled_convolutionPfS_ii)
        /*0078*/ 	.short	0x0380
        /*007a*/ 	.short	0x0018


	//----- nvinfo : EIATTR_SW_WAR
	.align		4
.L_44:
        /*007c*/ 	.byte	0x04, 0x36
        /*007e*/ 	.short	(.L_46 - .L_45)
.L_45:
        /*0080*/ 	.word	0x00000008
.L_46:


//--------------------- .nv.callgraph             --------------------------
	.section	.nv.callgraph,"",@"SHT_CUDA_CALLGRAPH"
	.align	4
	.sectionentsize	8
	.align		4
        /*0000*/ 	.word	0x00000000
	.align		4
        /*0004*/ 	.word	0xffffffff
	.align		4
        /*0008*/ 	.word	0x00000000
	.align		4
        /*000c*/ 	.word	0xfffffffe
	.align		4
        /*0010*/ 	.word	0x00000000
	.align		4
        /*0014*/ 	.word	0xfffffffd
	.align		4
        /*0018*/ 	.word	0x00000000
	.align		4
        /*001c*/ 	.word	0xfffffffc


//--------------------- .nv.constant3             --------------------------
	.section	.nv.constant3,"a",@progbits
	.align	4
.nv.constant3:
	.type		F_c,@object
	.size		F_c,(.L_0 - F_c)
F_c:
	.zero		100
.L_0:


//--------------------- .text._Z24convolution_cached_tiledPfS_ii --------------------------
	.section	.text._Z24convolution_cached_tiledPfS_ii,"ax",@progbits
	.align	128
        .global         _Z24convolution_cached_tiledPfS_ii
        .type           _Z24convolution_cached_tiledPfS_ii,@function
        .size           _Z24convolution_cached_tiledPfS_ii,(.L_x_75 - _Z24convolution_cached_tiledPfS_ii)
        .other          _Z24convolution_cached_tiledPfS_ii,@"STO_CUDA_ENTRY STV_DEFAULT"
_Z24convolution_cached_tiledPfS_ii:
.text._Z24convolution_cached_tiledPfS_ii:
[----:B------:R-:W-:Y:S01]  /*0000*/  LDC R1, c[0x0][0x37c] ;  /* 0x0000df00ff017b82 */ /* 0x000fe20000000800 */
[----:B------:R-:W0:Y:S01]  /*0010*/  S2R R13, SR_TID.Y ;  /* 0x00000000000d7919 */ /* 0x000e220000002200 */
[----:B------:R-:W1:Y:S01]  /*0020*/  LDCU.64 UR6, c[0x0][0x390] ;  /* 0x00007200ff0677ac */ /* 0x000e620008000a00 */
[----:B------:R-:W-:Y:S01]  /*0030*/  BSSY.RECONVERGENT B0, `(.L_x_0) ;  /* 0x000001d000007945 */ /* 0x000fe20003800200 */
[----:B------:R-:W0:Y:S01]  /*0040*/  S2R R0, SR_CTAID.Y ;  /* 0x0000000000007919 */ /* 0x000e220000002600 */
[----:B------:R-:W2:Y:S01]  /*0050*/  LDCU.64 UR8, c[0x0][0x358] ;  /* 0x00006b00ff0877ac */ /* 0x000ea20008000a00 */
[----:B------:R-:W3:Y:S01]  /*0060*/  S2R R8, SR_TID.X ;  /* 0x0000000000087919 */ /* 0x000ee20000002100 */
[----:B------:R-:W3:Y:S01]  /*0070*/  S2R R15, SR_CTAID.X ;  /* 0x00000000000f7919 */ /* 0x000ee20000002500 */
[----:B0-----:R-:W-:-:S05]  /*0080*/  IMAD R7, R0, 0x20, R13 ;  /* 0x0000002000077824 */ /* 0x001fca00078e020d */
[----:B-1----:R-:W-:Y:S01]  /*0090*/  ISETP.GE.AND P0, PT, R7, UR7, PT ;  /* 0x0000000707007c0c */ /* 0x002fe2000bf06270 */
[----:B---3--:R-:W-:-:S05]  /*00a0*/  IMAD R6, R15, 0x20, R8 ;  /* 0x000000200f067824 */ /* 0x008fca00078e0208 */
[----:B------:R-:W-:-:S13]  /*00b0*/  ISETP.LT.AND P0, PT, R6, UR6, !P0 ;  /* 0x0000000606007c0c */ /* 0x000fda000c701270 */
[----:B--2---:R-:W-:Y:S05]  /*00c0*/  @!P0 BRA `(.L_x_1) ;  /* 0x0000000000308947 */ /* 0x004fea0003800000 */
[----:B------:R-:W0:Y:S01]  /*00d0*/  LDC.64 R2, c[0x0][0x380] ;  /* 0x0000e000ff027b82 */ /* 0x000e220000000a00 */
[----:B------:R-:W-:-:S04]  /*00e0*/  IMAD R5, R7, UR6, R6 ;  /* 0x0000000607057c24 */ /* 0x000fc8000f8e0206 */
[----:B0-----:R-:W-:-:S06]  /*00f0*/  IMAD.WIDE R2, R5, 0x4, R2 ;  /* 0x0000000405027825 */ /* 0x001fcc00078e0202 */
[----:B------:R-:W2:Y:S01]  /*0100*/  LDG.E R2, desc[UR8][R2.64] ;  /* 0x0000000802027981 */ /* 0x000ea2000c1e1900 */
[----:B------:R-:W0:Y:S01]  /*0110*/  S2UR UR5, SR_CgaCtaId ;  /* 0x00000000000579c3 */ /* 0x000e220000008800 */
[----:B------:R-:W-:Y:S02]  /*0120*/  UMOV UR4, 0x400 ;  /* 0x0000040000047882 */ /* 0x000fe40000000000 */
[----:B0-----:R-:W-:-:S06]  /*0130*/  ULEA UR4, UR5, UR4, 0x18 ;  /* 0x0000000405047291 */ /* 0x001fcc000f8ec0ff */
[----:B------:R-:W-:-:S04]  /*0140*/  IMAD.U32 R0, RZ, RZ, UR4 ;  /* 0x00000004ff007e24 */ /* 0x000fc8000f8e00ff */
[----:B------:R-:W-:-:S04]  /*0150*/  IMAD R5, R13, 0x80, R0 ;  /* 0x000000800d057824 */ /* 0x000fc800078e0200 */
[----:B------:R-:W-:-:S05]  /*0160*/  IMAD R5, R8, 0x4, R5 ;  /* 0x0000000408057824 */ /* 0x000fca00078e0205 */
[----:B--2---:R1:W-:Y:S01]  /*0170*/  STS [R5], R2 ;  /* 0x0000000205007388 */ /* 0x0043e20000000800 */
[----:B------:R-:W-:Y:S05]  /*0180*/  BRA `(.L_x_2) ;  /* 0x00000000001c7947 */ /* 0x000fea0003800000 */
.L_x_1:
[----:B------:R-:W0:Y:S01]  /*0190*/  S2UR UR5, SR_CgaCtaId ;  /* 0x00000000000579c3 */ /* 0x000e220000008800 */
[----:B------:R-:W-:Y:S02]  /*01a0*/  UMOV UR4, 0x400 ;  /* 0x0000040000047882 */ /* 0x000fe40000000000 */
[----:B0-----:R-:W-:-:S06]  /*01b0*/  ULEA UR4, UR5, UR4, 0x18 ;  /* 0x0000000405047291 */ /* 0x001fcc000f8ec0ff */
[----:B------:R-:W-:-:S04]  /*01c0*/  IMAD.U32 R0, RZ, RZ, UR4 ;  /* 0x00000004ff007e24 */ /* 0x000fc8000f8e00ff */
[----:B------:R-:W-:-:S04]  /*01d0*/  IMAD R3, R13, 0x80, R0 ;  /* 0x000000800d037824 */ /* 0x000fc800078e0200 */
[----:B------:R-:W-:-:S05]  /*01e0*/  IMAD R3, R8, 0x4, R3 ;  /* 0x0000000408037824 */ /* 0x000fca00078e0203 */
[----:B------:R0:W-:Y:S02]  /*01f0*/  STS [R3], RZ ;  /* 0x000000ff03007388 */ /* 0x0001e40000000800 */
.L_x_2:
[----:B------:R-:W-:Y:S05]  /*0200*/  BSYNC.RECONVERGENT B0 ;  /* 0x0000000000007941 */ /* 0x000fea0003800200 */
.L_x_0:
[----:B------:R-:W-:Y:S06]  /*0210*/  BAR.SYNC.DEFER_BLOCKING 0x0 ;  /* 0x0000000000007b1d */ /* 0x000fec0000010000 */
[----:B------:R-:W-:Y:S05]  /*0220*/  @!P0 EXIT ;  /* 0x000000000000894d */ /* 0x000fea0003800000 */
[----:B------:R-:W-:Y:S01]  /*0230*/  VIADD R11, R8, 0xfffffffe ;  /* 0xfffffffe080b7836 */ /* 0x000fe20000000000 */
[----:B------:R-:W2:Y:S01]  /*0240*/  LDCU.64 UR4, c[0x0][0x380] ;  /* 0x00007000ff0477ac */ /* 0x000ea20008000a00 */
[C---:B------:R-:W-:Y:S01]  /*0250*/  VIADD R17, R13.reuse, 0xfffffffe ;  /* 0xfffffffe0d117836 */ /* 0x040fe20000000000 */
[----:B------:R-:W-:Y:S01]  /*0260*/  SHF.R.S32.HI R9, RZ, 0x1f, R6 ;  /* 0x0000001fff097819 */ /* 0x000fe20000011406 */
[----:B-1----:R-:W-:Y:S01]  /*0270*/  IMAD R5, R13, 0x20, R8 ;  /* 0x000000200d057824 */ /* 0x002fe200078e0208 */
[----:B------:R-:W-:Y:S01]  /*0280*/  BSSY.RECONVERGENT B0, `(.L_x_3) ;  /* 0x0000023000007945 */ /* 0x000fe20003800200 */
[----:B------:R-:W-:Y:S01]  /*0290*/  VIADD R12, R7, 0xfffffffe ;  /* 0xfffffffe070c7836 */ /* 0x000fe20000000000 */
[-C--:B------:R-:W-:Y:S01]  /*02a0*/  VIMNMX.U32 R2, PT, PT, R11, R17.reuse, !PT ;  /* 0x000000110b027248 */ /* 0x080fe20007fe0000 */
[----:B------:R-:W-:Y:S02]  /*02b0*/  IMAD.U32 R5, R5, 0x4, R0 ;  /* 0x0000000405057824 */ /* 0x000fe400078e0000 */
[----:B0-----:R-:W-:Y:S01]  /*02c0*/  VIADD R3, R6, 0x2 ;  /* 0x0000000206037836 */ /* 0x001fe20000000000 */
[----:B------:R-:W-:Y:S01]  /*02d0*/  ISETP.GT.U32.AND P4, PT, R2, 0x1f, PT ;  /* 0x0000001f0200780c */ /* 0x000fe20003f84070 */
[----:B------:R-:W-:Y:S01]  /*02e0*/  VIADD R2, R6, 0x1 ;  /* 0x0000000106027836 */ /* 0x000fe20000000000 */
[----:B------:R-:W-:Y:S01]  /*02f0*/  ISETP.GE.AND P1, PT, R12, UR7, PT ;  /* 0x000000070c007c0c */ /* 0x000fe2000bf26270 */
[----:B------:R-:W-:Y:S01]  /*0300*/  VIADD R10, R8, 0xffffffff ;  /* 0xffffffff080a7836 */ /* 0x000fe20000000000 */
[----:B------:R-:W-:Y:S01]  /*0310*/  ISETP.GE.AND P2, PT, R3, UR6, PT ;  /* 0x0000000603007c0c */ /* 0x000fe2000bf46270 */
[----:B------:R-:W-:Y:S01]  /*0320*/  IMAD R19, R12, UR6, RZ ;  /* 0x000000060c137c24 */ /* 0x000fe2000f8e02ff */
[----:B------:R-:W-:Y:S01]  /*0330*/  ISETP.GE.AND P0, PT, R2, UR6, PT ;  /* 0x0000000602007c0c */ /* 0x000fe2000bf06270 */
[----:B------:R-:W-:Y:S01]  /*0340*/  IMAD.MOV.U32 R4, RZ, RZ, RZ ;  /* 0x000000ffff047224 */ /* 0x000fe200078e00ff */
[----:B------:R-:W-:-:S02]  /*0350*/  VIMNMX.U32 R2, PT, PT, R10, R17, !PT ;  /* 0x000000110a027248 */ /* 0x000fc40007fe0000 */
[----:B------:R-:W-:Y:S02]  /*0360*/  IADD3 R3, P5, PT, R6, R19, RZ ;  /* 0x0000001306037210 */ /* 0x000fe40007fbe0ff */
[----:B------:R-:W-:Y:S01]  /*0370*/  ISETP.GE.U32.AND P3, PT, R2, 0x20, PT ;  /* 0x000000200200780c */ /* 0x000fe20003f66070 */
[----:B------:R-:W0:Y:S01]  /*0380*/  @!P4 LDS R0, [R5+-0x108] ;  /* 0xfffef8000500c984 */ /* 0x000e220000000800 */
[----:B------:R-:W0:Y:S01]  /*0390*/  @!P4 LDC R21, c[0x3][RZ] ;  /* 0x00c00000ff15cb82 */ /* 0x000e220000000800 */
[----:B------:R-:W-:Y:S02]  /*03a0*/  LEA.HI.X.SX32 R14, R19, R9, 0x1, P5 ;  /* 0x00000009130e7211 */ /* 0x000fe400028f0eff */
[----:B--2---:R-:W-:Y:S02]  /*03b0*/  LEA R2, P5, R3, UR4, 0x2 ;  /* 0x0000000403027c11 */ /* 0x004fe4000f8a10ff */
[----:B------:R-:W-:Y:S01]  /*03c0*/  ISETP.GT.AND P1, PT, R12, -0x1, !P1 ;  /* 0xffffffff0c00780c */ /* 0x000fe20004f24270 */
[----:B------:R-:W-:Y:S01]  /*03d0*/  IMAD.IADD R12, R19, 0x1, R8 ;  /* 0x00000001130c7824 */ /* 0x000fe200078e0208 */
[----:B------:R-:W-:-:S02]  /*03e0*/  ISETP.GT.AND P0, PT, R6, -0x2, !P0 ;  /* 0xfffffffe0600780c */ /* 0x000fc40004704270 */
[----:B------:R-:W-:Y:S02]  /*03f0*/  ISETP.GT.AND P2, PT, R6, -0x3, !P2 ;  /* 0xfffffffd0600780c */ /* 0x000fe40005744270 */
[----:B------:R-:W-:Y:S01]  /*0400*/  LEA.HI.X R3, R3, UR5, R14, 0x2, P5 ;  /* 0x0000000503037c11 */ /* 0x000fe2000a8f140e */
[----:B0-----:R-:W-:Y:S01]  /*0410*/  @!P4 FFMA R4, R0, R21, RZ ;  /* 0x000000150004c223 */ /* 0x001fe200000000ff */
[----:B------:R-:W-:Y:S09]  /*0420*/  @!P4 BRA `(.L_x_4) ;  /* 0x000000000020c947 */ /* 0x000ff20003800000 */
[----:B------:R-:W-:-:S05]  /*0430*/  VIADD R0, R6, 0xfffffffe ;  /* 0xfffffffe06007836 */ /* 0x000fca0000000000 */
[----:B------:R-:W-:-:S04]  /*0440*/  ISETP.GE.AND P4, PT, R0, UR6, PT ;  /* 0x0000000600007c0c */ /* 0x000fc8000bf86270 */
[----:B------:R-:W-:-:S04]  /*0450*/  ISETP.GT.AND P4, PT, R6, 0x1, !P4 ;  /* 0x000000010600780c */ /* 0x000fc80006784270 */
[----:B------:R-:W-:-:S13]  /*0460*/  PLOP3.LUT P4, PT, P4, P1, PT, 0x80, 0x8 ;  /* 0x000000000008781c */ /* 0x000fda0002783070 */
[----:B------:R-:W-:Y:S05]  /*0470*/  @!P4 BRA `(.L_x_4) ;  /* 0x00000000000cc947 */ /* 0x000fea0003800000 */
[----:B------:R-:W2:Y:S01]  /*0480*/  LDG.E R0, desc[UR8][R2.64+-0x8] ;  /* 0xfffff80802007981 */ /* 0x000ea2000c1e1900 */
[----:B------:R-:W2:Y:S02]  /*0490*/  LDCU UR10, c[0x3][URZ] ;  /* 0x00c00000ff0a77ac */ /* 0x000ea40008000800 */
[----:B--2---:R-:W-:-:S07]  /*04a0*/  FFMA R4, R0, UR10, RZ ;  /* 0x0000000a00047c23 */ /* 0x004fce00080000ff */
.L_x_4:
[----:B------:R-:W-:Y:S05]  /*04b0*/  BSYNC.RECONVERGENT B0 ;  /* 0x0000000000007941 */ /* 0x000fea0003800200 */
.L_x_3:
[----:B------:R-:W-:Y:S01]  /*04c0*/  BSSY.RECONVERGENT B0, `(.L_x_5) ;  /* 0x000000c000007945 */ /* 0x000fe20003800200 */
[----:B------:R-:W-:-:S03]  /*04d0*/  IMAD R15, R15, 0x20, R12 ;  /* 0x000000200f0f7824 */ /* 0x000fc600078e020c */
[----:B------:R-:W-:Y:S05]  /*04e0*/  @!P3 BRA `(.L_x_6) ;  /* 0x000000000018b947 */ /* 0x000fea0003800000 */
[----:B------:R-:W-:-:S13]  /*04f0*/  ISETP.LT.OR P3, PT, R6, 0x1, !P1 ;  /* 0x000000010600780c */ /* 0x000fda0004f61670 */
[----:B------:R-:W-:Y:S05]  /*0500*/  @P3 BRA `(.L_x_7) ;  /* 0x00000000001c3947 */ /* 0x000fea0003800000 */
[----:B------:R-:W2:Y:S01]  /*0510*/  LDG.E R21, desc[UR8][R2.64+-0x4] ;  /* 0xfffffc0802157981 */ /* 0x000ea2000c1e1900 */
[----:B------:R-:W2:Y:S02]  /*0520*/  LDCU UR10, c[0x3][0x4] ;  /* 0x00c00080ff0a77ac */ /* 0x000ea40008000800 */
[----:B--2---:R-:W-:Y:S01]  /*0530*/  FFMA R4, R21, UR10, R4 ;  /* 0x0000000a15047c23 */ /* 0x004fe20008000004 */
[----:B------:R-:W-:Y:S06]  /*0540*/  BRA `(.L_x_7) ;  /* 0x00000000000c7947 */ /* 0x000fec0003800000 */
.L_x_6:
[----:B------:R-:W0:Y:S01]  /*0550*/  LDS R21, [R5+-0x104] ;  /* 0xfffefc0005157984 */ /* 0x000e220000000800 */
[----:B------:R-:W0:Y:S02]  /*0560*/  LDCU UR10, c[0x3][0x4] ;  /* 0x00c00080ff0a77ac */ /* 0x000e240008000800 */
[----:B0-----:R-:W-:-:S07]  /*0570*/  FFMA R4, R21, UR10, R4 ;  /* 0x0000000a15047c23 */ /* 0x001fce0008000004 */
.L_x_7:
[----:B------:R-:W-:Y:S05]  /*0580*/  BSYNC.RECONVERGENT B0 ;  /* 0x0000000000007941 */ /* 0x000fea0003800200 */
.L_x_5:
[----:B------:R-:W-:Y:S01]  /*0590*/  VIMNMX.U32 R0, PT, PT, R8, R17, !PT ;  /* 0x0000001108007248 */ /* 0x000fe20007fe0000 */
[----:B------:R-:W-:Y:S03]  /*05a0*/  BSSY.RECONVERGENT B0, `(.L_x_8) ;  /* 0x000000e000007945 */ /* 0x000fe60003800200 */
[----:B------:R-:W-:-:S13]  /*05b0*/  ISETP.GE.U32.AND P3, PT, R0, 0x20, PT ;  /* 0x000000200000780c */ /* 0x000fda0003f66070 */
[----:B------:R-:W-:Y:S05]  /*05c0*/  @!P3 BRA `(.L_x_9) ;  /* 0x000000000020b947 */ /* 0x000fea0003800000 */
[----:B------:R-:W-:-:S13]  /*05d0*/  ISETP.LT.OR P3, PT, R6, RZ, !P1 ;  /* 0x000000ff0600720c */ /* 0x000fda0004f61670 */
[----:B------:R-:W-:Y:S05]  /*05e0*/  @P3 BRA `(.L_x_10) ;  /* 0x0000000000243947 */ /* 0x000fea0003800000 */
[----:B------:R-:W0:Y:S01]  /*05f0*/  LDC.64 R20, c[0x0][0x380] ;  /* 0x0000e000ff147b82 */ /* 0x000e220000000a00 */
[----:B------:R-:W1:Y:S01]  /*0600*/  LDCU UR10, c[0x3][0x8] ;  /* 0x00c00100ff0a77ac */ /* 0x000e620008000800 */
[----:B0-----:R-:W-:-:S06]  /*0610*/  IMAD.WIDE R20, R15, 0x4, R20 ;  /* 0x000000040f147825 */ /* 0x001fcc00078e0214 */
[----:B------:R-:W1:Y:S02]  /*0620*/  LDG.E R21, desc[UR8][R20.64] ;  /* 0x0000000814157981 */ /* 0x000e64000c1e1900 */
[----:B-1----:R-:W-:Y:S01]  /*0630*/  FFMA R4, R21, UR10, R4 ;  /* 0x0000000a15047c23 */ /* 0x002fe20008000004 */
[----:B------:R-:W-:Y:S06]  /*0640*/  BRA `(.L_x_10) ;  /* 0x00000000000c7947 */ /* 0x000fec0003800000 */
.L_x_9:
[----:B------:R-:W0:Y:S01]  /*0650*/  LDS R21, [R5+-0x100] ;  /* 0xffff000005157984 */ /* 0x000e220000000800 */
[----:B------:R-:W0:Y:S02]  /*0660*/  LDCU UR10, c[0x3][0x8] ;  /* 0x00c00100ff0a77ac */ /* 0x000e240008000800 */
[----:B0-----:R-:W-:-:S07]  /*0670*/  FFMA R4, R21, UR10, R4 ;  /* 0x0000000a15047c23 */ /* 0x001fce0008000004 */
.L_x_10:
[----:B------:R-:W-:Y:S05]  /*0680*/  BSYNC.RECONVERGENT B0 ;  /* 0x0000000000007941 */ /* 0x000fea0003800200 */
.L_x_8:
[----:B------:R-:W-:Y:S01]  /*0690*/  ISETP.GE.U32.AND P3, PT, R17, 0x20, PT ;  /* 0x000000201100780c */ /* 0x000fe20003f66070 */
[----:B------:R-:W-:Y:S01]  /*06a0*/  BSSY.RECONVERGENT B0, `(.L_x_11) ;  /* 0x000000c000007945 */ /* 0x000fe20003800200 */
[----:B------:R-:W-:-:S13]  /*06b0*/  ISETP.LT.U32.AND P4, PT, R8, 0x1f, PT ;  /* 0x0000001f0800780c */ /* 0x000fda0003f81070 */
[----:B------:R-:W-:Y:S05]  /*06c0*/  @!P3 BRA P4, `(.L_x_12) ;  /* 0x000000000018b947 */ /* 0x000fea0002000000 */
[----:B------:R-:W-:-:S13]  /*06d0*/  PLOP3.LUT P4, PT, P0, P1, PT, 0x80, 0x8 ;  /* 0x000000000008781c */ /* 0x000fda0000783070 */
[----:B------:R-:W-:Y:S05]  /*06e0*/  @!P4 BRA `(.L_x_13) ;  /* 0x00000000001cc947 */ /* 0x000fea0003800000 */
[----:B------:R-:W2:Y:S01]  /*06f0*/  LDG.E R17, desc[UR8][R2.64+0x4] ;  /* 0x0000040802117981 */ /* 0x000ea2000c1e1900 */
[----:B------:R-:W2:Y:S02]  /*0700*/  LDCU UR10, c[0x3][0xc] ;  /* 0x00c00180ff0a77ac */ /* 0x000ea40008000800 */
[----:B--2---:R-:W-:Y:S01]  /*0710*/  FFMA R4, R17, UR10, R4 ;  /* 0x0000000a11047c23 */ /* 0x004fe20008000004 */
[----:B------:R-:W-:Y:S06]  /*0720*/  BRA `(.L_x_13) ;  /* 0x00000000000c7947 */ /* 0x000fec0003800000 */
.L_x_12:
[----:B------:R-:W0:Y:S01]  /*0730*/  LDS R17, [R5+-0xfc] ;  /* 0xffff040005117984 */ /* 0x000e220000000800 */
[----:B------:R-:W0:Y:S02]  /*0740*/  LDCU UR10, c[0x3][0xc] ;  /* 0x00c00180ff0a77ac */ /* 0x000e240008000800 */
[----:B0-----:R-:W-:-:S07]  /*0750*/  FFMA R4, R17, UR10, R4 ;  /* 0x0000000a11047c23 */ /* 0x001fce0008000004 */
.L_x_13:
[----:B------:R-:W-:Y:S05]  /*0760*/  BSYNC.RECONVERGENT B0 ;  /* 0x0000000000007941 */ /* 0x000fea0003800200 */
.L_x_11:
[----:B------:R-:W-:Y:S01]  /*0770*/  ISETP.LT.U32.AND P4, PT, R8, 0x1e, PT ;  /* 0x0000001e0800780c */ /* 0x000fe20003f81070 */
[----:B------:R-:W-:-:S12]  /*0780*/  BSSY.RECONVERGENT B0, `(.L_x_14) ;  /* 0x000000b000007945 */ /* 0x000fd80003800200 */
[----:B------:R-:W-:Y:S05]  /*0790*/  @!P3 BRA P4, `(.L_x_15) ;  /* 0x000000000018b947 */ /* 0x000fea0002000000 */
[----:B------:R-:W-:-:S13]  /*07a0*/  PLOP3.LUT P1, PT, P2, P1, PT, 0x80, 0x8 ;  /* 0x000000000008781c */ /* 0x000fda0001723070 */
[----:B------:R-:W-:Y:S05]  /*07b0*/  @!P1 BRA `(.L_x_16) ;  /* 0x00000000001c9947 */ /* 0x000fea0003800000 */
[----:B------:R-:W2:Y:S01]  /*07c0*/  LDG.E R3, desc[UR8][R2.64+0x8] ;  /* 0x0000080802037981 */ /* 0x000ea2000c1e1900 */
[----:B------:R-:W2:Y:S02]  /*07d0*/  LDCU UR10, c[0x3][0x10] ;  /* 0x00c00200ff0a77ac */ /* 0x000ea40008000800 */
[----:B--2---:R-:W-:Y:S01]  /*07e0*/  FFMA R4, R3, UR10, R4 ;  /* 0x0000000a03047c23 */ /* 0x004fe20008000004 */
[----:B------:R-:W-:Y:S06]  /*07f0*/  BRA `(.L_x_16) ;  /* 0x00000000000c7947 */ /* 0x000fec0003800000 */
.L_x_15:
[----:B------:R-:W0:Y:S01]  /*0800*/  LDS R3, [R5+-0xf8] ;  /* 0xffff080005037984 */ /* 0x000e220000000800 */
[----:B------:R-:W0:Y:S02]  /*0810*/  LDCU UR10, c[0x3][0x10] ;  /* 0x00c00200ff0a77ac */ /* 0x000e240008000800 */
[----:B0-----:R-:W-:-:S07]  /*0820*/  FFMA R4, R3, UR10, R4 ;  /* 0x0000000a03047c23 */ /* 0x001fce0008000004 */
.L_x_16:
[----:B------:R-:W-:Y:S05]  /*0830*/  BSYNC.RECONVERGENT B0 ;  /* 0x0000000000007941 */ /* 0x000fea0003800200 */
.L_x_14:
[----:B------:R-:W-:Y:S01]  /*0840*/  VIADD R17, R13, 0xffffffff ;  /* 0xffffffff0d117836 */ /* 0x000fe20000000000 */
[----:B------:R-:W-:Y:S01]  /*0850*/  BSSY.RECONVERGENT B0, `(.L_x_17) ;  /* 0x0000019000007945 */ /* 0x000fe20003800200 */
[----:B------:R-:W-:-:S03]  /*0860*/  VIADD R19, R19, UR6 ;  /* 0x0000000613137c36 */ /* 0x000fc60008000000 */
[----:B------:R-:W-:Y:S02]  /*0870*/  VIMNMX.U32 R0, PT, PT, R11, R17, !PT ;  /* 0x000000110b007248 */ /* 0x000fe40007fe0000 */
[----:B------:R-:W-:Y:S02]  /*0880*/  IADD3 R12, P1, PT, R6, R19, RZ ;  /* 0x00000013060c7210 */ /* 0x000fe40007f3e0ff */
[----:B------:R-:W-:Y:S01]  /*0890*/  ISETP.GT.U32.AND P3, PT, R0, 0x1f, PT ;  /* 0x0000001f0000780c */ /* 0x000fe20003f64070 */
[----:B------:R-:W-:Y:S01]  /*08a0*/  VIADD R0, R7, 0xffffffff ;  /* 0xffffffff07007836 */ /* 0x000fe20000000000 */
[----:B------:R-:W-:Y:S02]  /*08b0*/  VIMNMX.U32 R3, PT, PT, R10, R17, !PT ;  /* 0x000000110a037248 */ /* 0x000fe40007fe0000 */
[----:B------:R-:W-:Y:S02]  /*08c0*/  LEA.HI.X.SX32 R23, R19, R9, 0x1, P1 ;  /* 0x0000000913177211 */ /* 0x000fe400008f0eff */
[----:B------:R-:W-:-:S02]  /*08d0*/  LEA R2, P5, R12, UR4, 0x2 ;  /* 0x000000040c027c11 */ /* 0x000fc4000f8a10ff */
[----:B------:R-:W-:Y:S02]  /*08e0*/  ISETP.GE.AND P1, PT, R0, UR7, PT ;  /* 0x0000000700007c0c */ /* 0x000fe4000bf26270 */
[----:B------:R-:W-:Y:S02]  /*08f0*/  ISETP.GE.U32.AND P4, PT, R3, 0x20, PT ;  /* 0x000000200300780c */ /* 0x000fe40003f86070 */
[----:B------:R-:W-:Y:S01]  /*0900*/  LEA.HI.X R3, R12, UR5, R23, 0x2, P5 ;  /* 0x000000050c037c11 */ /* 0x000fe2000a8f1417 */
[----:B------:R-:W0:Y:S01]  /*0910*/  @!P3 LDS R21, [R5+-0x88] ;  /* 0xffff78000515b984 */ /* 0x000e220000000800 */
[----:B------:R-:W0:Y:S01]  /*0920*/  @!P3 LDC R14, c[0x3][0x14] ;  /* 0x00c00500ff0ebb82 */ /* 0x000e220000000800 */
[----:B------:R-:W-:Y:S01]  /*0930*/  ISETP.GT.AND P1, PT, R0, -0x1, !P1 ;  /* 0xffffffff0000780c */ /* 0x000fe20004f24270 */
[----:B0-----:R-:W-:Y:S01]  /*0940*/  @!P3 FFMA R4, R21, R14, R4 ;  /* 0x0000000e1504b223 */ /* 0x001fe20000000004 */
[----:B------:R-:W-:Y:S11]  /*0950*/  @!P3 BRA `(.L_x_18) ;  /* 0x000000000020b947 */ /* 0x000ff60003800000 */
[----:B------:R-:W-:-:S05]  /*0960*/  VIADD R0, R6, 0xfffffffe ;  /* 0xfffffffe06007836 */ /* 0x000fca0000000000 */
[----:B------:R-:W-:-:S04]  /*0970*/  ISETP.GE.AND P3, PT, R0, UR6, PT ;  /* 0x0000000600007c0c */ /* 0x000fc8000bf66270 */
[----:B------:R-:W-:-:S04]  /*0980*/  ISETP.GT.AND P3, PT, R6, 0x1, !P3 ;  /* 0x000000010600780c */ /* 0x000fc80005f64270 */
[----:B------:R-:W-:-:S13]  /*0990*/  PLOP3.LUT P3, PT, P3, P1, PT, 0x80, 0x8 ;  /* 0x000000000008781c */ /* 0x000fda0001f63070 */
[----:B------:R-:W-:Y:S05]  /*09a0*/  @!P3 BRA `(.L_x_18) ;  /* 0x00000000000cb947 */ /* 0x000fea0003800000 */
[----:B------:R-:W2:Y:S01]  /*09b0*/  LDG.E R21, desc[UR8][R2.64+-0x8] ;  /* 0xfffff80802157981 */ /* 0x000ea2000c1e1900 */
[----:B------:R-:W2:Y:S02]  /*09c0*/  LDCU UR10, c[0x3][0x14] ;  /* 0x00c00280ff0a77ac */ /* 0x000ea40008000800 */
[----:B--2---:R-:W-:-:S07]  /*09d0*/  FFMA R4, R21, UR10, R4 ;  /* 0x0000000a15047c23 */ /* 0x004fce0008000004 */
.L_x_18:
[----:B------:R-:W-:Y:S05]  /*09e0*/  BSYNC.RECONVERGENT B0 ;  /* 0x0000000000007941 */ /* 0x000fea0003800200 */
.L_x_17:
[----:B------:R-:W-:Y:S01]  /*09f0*/  BSSY.RECONVERGENT B0, `(.L_x_19) ;  /* 0x000000c000007945 */ /* 0x000fe20003800200 */
[----:B------:R-:W-:-:S03]  /*0a00*/  VIADD R15, R15, UR6 ;  /* 0x000000060f0f7c36 */ /* 0x000fc60008000000 */
[----:B------:R-:W-:Y:S05]  /*0a10*/  @!P4 BRA `(.L_x_20) ;  /* 0x000000000018c947 */ /* 0x000fea0003800000 */
[----:B------:R-:W-:-:S13]  /*0a20*/  ISETP.LT.OR P3, PT, R6, 0x1, !P1 ;  /* 0x000000010600780c */ /* 0x000fda0004f61670 */
[----:B------:R-:W-:Y:S05]  /*0a30*/  @P3 BRA `(.L_x_21) ;  /* 0x00000000001c3947 */ /* 0x000fea0003800000 */
[----:B------:R-:W2:Y:S01]  /*0a40*/  LDG.E R21, desc[UR8][R2.64+-0x4] ;  /* 0xfffffc0802157981 */ /* 0x000ea2000c1e1900 */
[----:B------:R-:W2:Y:S02]  /*0a50*/  LDCU UR10, c[0x3][0x18] ;  /* 0x00c00300ff0a77ac */ /* 0x000ea40008000800 */
[----:B--2---:R-:W-:Y:S01]  /*0a60*/  FFMA R4, R21, UR10, R4 ;  /* 0x0000000a15047c23 */ /* 0x004fe20008000004 */
[----:B------:R-:W-:Y:S06]  /*0a70*/  BRA `(.L_x_21) ;  /* 0x00000000000c7947 */ /* 0x000fec0003800000 */
.L_x_20:
[----:B------:R-:W0:Y:S01]  /*0a80*/  LDS R21, [R5+-0x84] ;  /* 0xffff7c0005157984 */ /* 0x000e220000000800 */
[----:B------:R-:W0:Y:S02]  /*0a90*/  LDCU UR10, c[0x3][0x18] ;  /* 0x00c00300ff0a77ac */ /* 0x000e240008000800 */
[----:B0-----:R-:W-:-:S07]  /*0aa0*/  FFMA R4, R21, UR10, R4 ;  /* 0x0000000a15047c23 */ /* 0x001fce0008000004 */
.L_x_21:
[----:B------:R-:W-:Y:S05]  /*0ab0*/  BSYNC.RECONVERGENT B0 ;  /* 0x0000000000007941 */ /* 0x000fea0003800200 */
.L_x_19:
        /* <DEDUP_REMOVED lines=12> */
.L_x_23:
[----:B------:R-:W0:Y:S01]  /*0b80*/  LDS R21, [R5+-0x80] ;  /* 0xffff800005157984 */ /* 0x000e220000000800 */
[----:B------:R-:W0:Y:S02]  /*0b90*/  LDCU UR10, c[0x3][0x1c] ;  /* 0x00c00380ff0a77ac */ /* 0x000e240008000800 */
[----:B0-----:R-:W-:-:S07]  /*0ba0*/  FFMA R4, R21, UR10, R4 ;  /* 0x0000000a15047c23 */ /* 0x001fce0008000004 */
.L_x_24:
[----:B------:R-:W-:Y:S05]  /*0bb0*/  BSYNC.RECONVERGENT B0 ;  /* 0x0000000000007941 */ /* 0x000fea0003800200 */
.L_x_22:
        /* <DEDUP_REMOVED lines=10> */
.L_x_26:
[----:B------:R-:W0:Y:S01]  /*0c60*/  LDS R17, [R5+-0x7c] ;  /* 0xffff840005117984 */ /* 0x000e220000000800 */
[----:B------:R-:W0:Y:S02]  /*0c70*/  LDCU UR10, c[0x3][0x20] ;  /* 0x00c00400ff0a77ac */ /* 0x000e240008000800 */
[----:B0-----:R-:W-:-:S07]  /*0c80*/  FFMA R4, R17, UR10, R4 ;  /* 0x0000000a11047c23 */ /* 0x001fce0008000004 */
.L_x_27:
[----:B------:R-:W-:Y:S05]  /*0c90*/  BSYNC.RECONVERGENT B0 ;  /* 0x0000000000007941 */ /* 0x000fea0003800200 */
.L_x_25:
        /* <DEDUP_REMOVED lines=9> */
.L_x_29:
[----:B------:R-:W0:Y:S01]  /*0d30*/  LDS R3, [R5+-0x78] ;  /* 0xffff880005037984 */ /* 0x000e220000000800 */
[----:B------:R-:W0:Y:S02]  /*0d40*/  LDCU UR10, c[0x3][0x24] ;  /* 0x00c00480ff0a77ac */ /* 0x000e240008000800 */
[----:B0-----:R-:W-:-:S07]  /*0d50*/  FFMA R4, R3, UR10, R4 ;  /* 0x0000000a03047c23 */ /* 0x001fce0008000004 */
.L_x_30:
[----:B------:R-:W-:Y:S05]  /*0d60*/  BSYNC.RECONVERGENT B0 ;  /* 0x0000000000007941 */ /* 0x000fea0003800200 */
.L_x_28:
[----:B------:R-:W-:Y:S01]  /*0d70*/  VIMNMX.U32 R0, PT, PT, R11, R13, !PT ;  /* 0x0000000d0b007248 */ /* 0x000fe20007fe0000 */
[----:B------:R-:W-:Y:S01]  /*0d80*/  VIADD R19, R19, UR6 ;  /* 0x0000000613137c36 */ /* 0x000fe20008000000 */
[----:B------:R-:W-:Y:S02]  /*0d90*/  BSSY.RECONVERGENT B0, `(.L_x_31) ;  /* 0x0000016000007945 */ /* 0x000fe40003800200 */
[----:B------:R-:W-:Y:S02]  /*0da0*/  ISETP.GT.U32.AND P3, PT, R0, 0x1f, PT ;  /* 0x0000001f0000780c */ /* 0x000fe40003f64070 */
[----:B------:R-:W-:Y:S02]  /*0db0*/  IADD3 R3, P1, PT, R6, R19, RZ ;  /* 0x0000001306037210 */ /* 0x000fe40007f3e0ff */
[----:B------:R-:W-:Y:S02]  /*0dc0*/  VIMNMX.U32 R0, PT, PT, R10, R13, !PT ;  /* 0x0000000d0a007248 */ /* 0x000fe40007fe0000 */
[----:B------:R-:W-:-:S02]  /*0dd0*/  LEA.HI.X.SX32 R12, R19, R9, 0x1, P1 ;  /* 0x00000009130c7211 */ /* 0x000fc400008f0eff */
[C---:B------:R-:W-:Y:S02]  /*0de0*/  LEA R2, P1, R3.reuse, UR4, 0x2 ;  /* 0x0000000403027c11 */ /* 0x040fe4000f8210ff */
[----:B------:R-:W-:Y:S02]  /*0df0*/  ISETP.GE.U32.AND P4, PT, R0, 0x20, PT ;  /* 0x000000200000780c */ /* 0x000fe40003f86070 */
[----:B------:R-:W-:Y:S01]  /*0e00*/  LEA.HI.X R3, R3, UR5, R12, 0x2, P1 ;  /* 0x0000000503037c11 */ /* 0x000fe200088f140c */
[----:B------:R-:W0:Y:S01]  /*0e10*/  @!P3 LDS R17, [R5+-0x8] ;  /* 0xfffff8000511b984 */ /* 0x000e220000000800 */
[----:B------:R-:W0:Y:S01]  /*0e20*/  @!P3 LDC R14, c[0x3][0x28] ;  /* 0x00c00a00ff0ebb82 */ /* 0x000e220000000800 */
[----:B------:R-:W-:-:S04]  /*0e30*/  ISETP.GE.AND P1, PT, R7, UR7, PT ;  /* 0x0000000707007c0c */ /* 0x000fc8000bf26270 */
        /* <DEDUP_REMOVED lines=11> */
.L_x_32:
[----:B------:R-:W-:Y:S05]  /*0ef0*/  BSYNC.RECONVERGENT B0 ;  /* 0x0000000000007941 */ /* 0x000fea0003800200 */
.L_x_31:
        /* <DEDUP_REMOVED lines=9> */
.L_x_34:
[----:B------:R-:W0:Y:S01]  /*0f90*/  LDS R17, [R5+-0x4] ;  /* 0xfffffc0005117984 */ /* 0x000e220000000800 */
[----:B------:R-:W0:Y:S02]  /*0fa0*/  LDCU UR10, c[0x3][0x2c] ;  /* 0x00c00580ff0a77ac */ /* 0x000e240008000800 */
[----:B0-----:R-:W-:-:S07]  /*0fb0*/  FFMA R4, R17, UR10, R4 ;  /* 0x0000000a11047c23 */ /* 0x001fce0008000004 */
.L_x_35:
[----:B------:R-:W-:Y:S05]  /*0fc0*/  BSYNC.RECONVERGENT B0 ;  /* 0x0000000000007941 */ /* 0x000fea0003800200 */
.L_x_33:
        /* <DEDUP_REMOVED lines=12> */
.L_x_37:
[----:B------:R-:W0:Y:S01]  /*1090*/  LDS R17, [R5] ;  /* 0x0000000005117984 */ /* 0x000e220000000800 */
[----:B------:R-:W0:Y:S02]  /*10a0*/  LDCU UR10, c[0x3][0x30] ;  /* 0x00c00600ff0a77ac */ /* 0x000e240008000800 */
[----:B0-----:R-:W-:-:S07]  /*10b0*/  FFMA R4, R17, UR10, R4 ;  /* 0x0000000a11047c23 */ /* 0x001fce0008000004 */
.L_x_38:
[----:B------:R-:W-:Y:S05]  /*10c0*/  BSYNC.RECONVERGENT B0 ;  /* 0x0000000000007941 */ /* 0x000fea0003800200 */
.L_x_36:
        /* <DEDUP_REMOVED lines=10> */
.L_x_40:
[----:B------:R-:W0:Y:S01]  /*1170*/  LDS R17, [R5+0x4] ;  /* 0x0000040005117984 */ /* 0x000e220000000800 */
[----:B------:R-:W0:Y:S02]  /*1180*/  LDCU UR10, c[0x3][0x34] ;  /* 0x00c00680ff0a77ac */ /* 0x000e240008000800 */
[----:B0-----:R-:W-:-:S07]  /*1190*/  FFMA R4, R17, UR10, R4 ;  /* 0x0000000a11047c23 */ /* 0x001fce0008000004 */
.L_x_41:
[----:B------:R-:W-:Y:S05]  /*11a0*/  BSYNC.RECONVERGENT B0 ;  /* 0x0000000000007941 */ /* 0x000fea0003800200 */
.L_x_39:
        /* <DEDUP_REMOVED lines=9> */
.L_x_43:
[----:B------:R-:W0:Y:S01]  /*1240*/  LDS R3, [R5+0x8] ;  /* 0x0000080005037984 */ /* 0x000e220000000800 */
[----:B------:R-:W0:Y:S02]  /*1250*/  LDCU UR10, c[0x3][0x38] ;  /* 0x00c00700ff0a77ac */ /* 0x000e240008000800 */
[----:B0-----:R-:W-:-:S07]  /*1260*/  FFMA R4, R3, UR10, R4 ;  /* 0x0000000a03047c23 */ /* 0x001fce0008000004 */
.L_x_44:
[----:B------:R-:W-:Y:S05]  /*1270*/  BSYNC.RECONVERGENT B0 ;  /* 0x0000000000007941 */ /* 0x000fea0003800200 */
.L_x_42:
        /* <DEDUP_REMOVED lines=13> */
[----:B------:R-:W0:Y:S01]  /*1350*/  @!P3 LDS R21, [R5+0x78] ;  /* 0x000078000515b984 */ /* 0x000e220000000800 */
        /* <DEDUP_REMOVED lines=12> */
.L_x_46:
[----:B------:R-:W-:Y:S05]  /*1420*/  BSYNC.RECONVERGENT B0 ;  /* 0x0000000000007941 */ /* 0x000fea0003800200 */
.L_x_45:
        /* <DEDUP_REMOVED lines=9> */
.L_x_48:
[----:B------:R-:W0:Y:S01]  /*14c0*/  LDS R21, [R5+0x7c] ;  /* 0x00007c0005157984 */ /* 0x000e220000000800 */
[----:B------:R-:W0:Y:S02]  /*14d0*/  LDCU UR10, c[0x3][0x40] ;  /* 0x00c00800ff0a77ac */ /* 0x000e240008000800 */
[----:B0-----:R-:W-:-:S07]  /*14e0*/  FFMA R4, R21, UR10, R4 ;  /* 0x0000000a15047c23 */ /* 0x001fce0008000004 */
.L_x_49:
[----:B------:R-:W-:Y:S05]  /*14f0*/  BSYNC.RECONVERGENT B0 ;  /* 0x0000000000007941 */ /* 0x000fea0003800200 */
.L_x_47:
        /* <DEDUP_REMOVED lines=12> */
.L_x_51:
[----:B------:R-:W0:Y:S01]  /*15c0*/  LDS R21, [R5+0x80] ;  /* 0x0000800005157984 */ /* 0x000e220000000800 */
[----:B------:R-:W0:Y:S02]  /*15d0*/  LDCU UR10, c[0x3][0x44] ;  /* 0x00c00880ff0a77ac */ /* 0x000e240008000800 */
[----:B0-----:R-:W-:-:S07]  /*15e0*/  FFMA R4, R21, UR10, R4 ;  /* 0x0000000a15047c23 */ /* 0x001fce0008000004 */
.L_x_52:
[----:B------:R-:W-:Y:S05]  /*15f0*/  BSYNC.RECONVERGENT B0 ;  /* 0x0000000000007941 */ /* 0x000fea0003800200 */
.L_x_50:
        /* <DEDUP_REMOVED lines=10> */
.L_x_54:
[----:B------:R-:W0:Y:S01]  /*16a0*/  LDS R17, [R5+0x84] ;  /* 0x0000840005117984 */ /* 0x000e220000000800 */
[----:B------:R-:W0:Y:S02]  /*16b0*/  LDCU UR10, c[0x3][0x48] ;  /* 0x00c00900ff0a77ac */ /* 0x000e240008000800 */
[----:B0-----:R-:W-:-:S07]  /*16c0*/  FFMA R4, R17, UR10, R4 ;  /* 0x0000000a11047c23 */ /* 0x001fce0008000004 */
.L_x_55:
[----:B------:R-:W-:Y:S05]  /*16d0*/  BSYNC.RECONVERGENT B0 ;  /* 0x0000000000007941 */ /* 0x000fea0003800200 */
.L_x_53:
        /* <DEDUP_REMOVED lines=9> */
.L_x_57:
[----:B------:R-:W0:Y:S01]  /*1770*/  LDS R3, [R5+0x88] ;  /* 0x0000880005037984 */ /* 0x000e220000000800 */
[----:B------:R-:W0:Y:S02]  /*1780*/  LDCU UR10, c[0x3][0x4c] ;  /* 0x00c00980ff0a77ac */ /* 0x000e240008000800 */
[----:B0-----:R-:W-:-:S07]  /*1790*/  FFMA R4, R3, UR10, R4 ;  /* 0x0000000a03047c23 */ /* 0x001fce0008000004 */
.L_x_58:
[----:B------:R-:W-:Y:S05]  /*17a0*/  BSYNC.RECONVERGENT B0 ;  /* 0x0000000000007941 */ /* 0x000fea0003800200 */
.L_x_56:
[----:B------:R-:W-:Y:S01]  /*17b0*/  VIADD R13, R13, 0x2 ;  /* 0x000000020d0d7836 */ /* 0x000fe20000000000 */
[----:B------:R-:W-:Y:S01]  /*17c0*/  BSSY.RECONVERGENT B0, `(.L_x_59) ;  /* 0x0000019000007945 */ /* 0x000fe20003800200 */
[----:B------:R-:W-:Y:S02]  /*17d0*/  VIADD R19, R19, UR6 ;  /* 0x0000000613137c36 */ /* 0x000fe40008000000 */
[----:B------:R-:W-:Y:S01]  /*17e0*/  VIADD R0, R7, 0x2 ;  /* 0x0000000207007836 */ /* 0x000fe20000000000 */
[----:B------:R-:W-:Y:S02]  /*17f0*/  VIMNMX.U32 R11, PT, PT, R11, R13, !PT ;  /* 0x0000000d0b0b7248 */ /* 0x000fe40007fe0000 */
[----:B------:R-:W-:Y:S02]  /*1800*/  IADD3 R3, P1, PT, R6, R19, RZ ;  /* 0x0000001306037210 */ /* 0x000fe40007f3e0ff */
[----:B------:R-:W-:Y:S02]  /*1810*/  ISETP.GT.U32.AND P3, PT, R11, 0x1f, PT ;  /* 0x0000001f0b00780c */ /* 0x000fe40003f64070 */
[----:B------:R-:W-:-:S02]  /*1820*/  LEA.HI.X.SX32 R12, R19, R9, 0x1, P1 ;  /* 0x00000009130c7211 */ /* 0x000fc400008f0eff */
[----:B------:R-:W-:Y:S02]  /*1830*/  VIMNMX.U32 R10, PT, PT, R10, R13, !PT ;  /* 0x0000000d0a0a7248 */ /* 0x000fe40007fe0000 */
[C---:B------:R-:W-:Y:S02]  /*1840*/  LEA R2, P5, R3.reuse, UR4, 0x2 ;  /* 0x0000000403027c11 */ /* 0x040fe4000f8a10ff */
        /* <DEDUP_REMOVED lines=16> */
.L_x_60:
[----:B------:R-:W-:Y:S05]  /*1950*/  BSYNC.RECONVERGENT B0 ;  /* 0x0000000000007941 */ /* 0x000fea0003800200 */
.L_x_59:
        /* <DEDUP_REMOVED lines=9> */
.L_x_62:
[----:B------:R-:W0:Y:S01]  /*19f0*/  LDS R9, [R5+0xfc] ;  /* 0x0000fc0005097984 */ /* 0x000e220000000800 */
[----:B------:R-:W0:Y:S02]  /*1a00*/  LDCU UR4, c[0x3][0x54] ;  /* 0x00c00a80ff0477ac */ /* 0x000e240008000800 */
[----:B0-----:R-:W-:-:S07]  /*1a10*/  FFMA R4, R9, UR4, R4 ;  /* 0x0000000409047c23 */ /* 0x001fce0008000004 */
.L_x_63:
[----:B------:R-:W-:Y:S05]  /*1a20*/  BSYNC.RECONVERGENT B0 ;  /* 0x0000000000007941 */ /* 0x000fea0003800200 */
.L_x_61:
        /* <DEDUP_REMOVED lines=12> */
.L_x_65:
[----:B------:R-:W0:Y:S01]  /*1af0*/  LDS R9, [R5+0x100] ;  /* 0x0001000005097984 */ /* 0x000e220000000800 */
[----:B------:R-:W0:Y:S02]  /*1b00*/  LDCU UR4, c[0x3][0x58] ;  /* 0x00c00b00ff0477ac */ /* 0x000e240008000800 */
[----:B0-----:R-:W-:-:S07]  /*1b10*/  FFMA R4, R9, UR4, R4 ;  /* 0x0000000409047c23 */ /* 0x001fce0008000004 */
.L_x_66:
[----:B------:R-:W-:Y:S05]  /*1b20*/  BSYNC.RECONVERGENT B0 ;  /* 0x0000000000007941 */ /* 0x000fea0003800200 */
.L_x_64:
        /* <DEDUP_REMOVED lines=10> */
.L_x_68:
[----:B------:R-:W0:Y:S01]  /*1bd0*/  LDS R9, [R5+0x104] ;  /* 0x0001040005097984 */ /* 0x000e220000000800 */
[----:B------:R-:W0:Y:S02]  /*1be0*/  LDCU UR4, c[0x3][0x5c] ;  /* 0x00c00b80ff0477ac */ /* 0x000e240008000800 */
[----:B0-----:R-:W-:-:S07]  /*1bf0*/  FFMA R4, R9, UR4, R4 ;  /* 0x0000000409047c23 */ /* 0x001fce0008000004 */
.L_x_69:
[----:B------:R-:W-:Y:S05]  /*1c00*/  BSYNC.RECONVERGENT B0 ;  /* 0x0000000000007941 */ /* 0x000fea0003800200 */
.L_x_67:
        /* <DEDUP_REMOVED lines=9> */
.L_x_71:
[----:B------:R-:W0:Y:S01]  /*1ca0*/  LDS R5, [R5+0x108] ;  /* 0x0001080005057984 */ /* 0x000e220000000800 */
[----:B------:R-:W0:Y:S02]  /*1cb0*/  LDCU UR4, c[0x3][0x60] ;  /* 0x00c00c00ff0477ac */ /* 0x000e240008000800 */
[----:B0-----:R-:W-:-:S07]  /*1cc0*/  FFMA R4, R5, UR4, R4 ;  /* 0x0000000405047c23 */ /* 0x001fce0008000004 */
.L_x_72:
[----:B------:R-:W-:Y:S05]  /*1cd0*/  BSYNC.RECONVERGENT B0 ;  /* 0x0000000000007941 */ /* 0x000fea0003800200 */
.L_x_70:
[----:B------:R-:W0:Y:S01]  /*1ce0*/  LDC.64 R2, c[0x0][0x388] ;  /* 0x0000e200ff027b82 */ /* 0x000e220000000a00 */
[----:B------:R-:W-:-:S04]  /*1cf0*/  IMAD R7, R7, UR6, R6 ;  /* 0x0000000607077c24 */ /* 0x000fc8000f8e0206 */
[----:B0-----:R-:W-:-:S05]  /*1d00*/  IMAD.WIDE R2, R7, 0x4, R2 ;  /* 0x0000000407027825 */ /* 0x001fca00078e0202 */
[----:B------:R-:W-:Y:S01]  /*1d10*/  STG.E desc[UR8][R2.64], R4 ;  /* 0x0000000402007986 */ /* 0x000fe2000c101908 */
[----:B------:R-:W-:Y:S05]  /*1d20*/  EXIT ;  /* 0x000000000000794d */ /* 0x000fea0003800000 */
.L_x_73:
[----:B------:R-:W-:-:S00]  /*1d30*/  BRA `(.L_x_73) ;  /* 0xfffffffc00fc7947 */ /* 0x000fc0000383ffff */
[----:B------:R-:W-:-:S00]  /*1d40*/  NOP ;  /* 0x0000000000007918 */ /* 0x000fc00000000000 */
        /* <DEDUP_REMOVED lines=11> */
.L_x_75:


//--------------------- .text._Z17tiled_convolutionPfS_ii --------------------------
	.section	.text._Z17tiled_convolutionPfS_ii,"ax",@progbits
	.align	128
        .global         _Z17tiled_convolutionPfS_ii
        .type           _Z17tiled_convolutionPfS_ii,@function
        .size           _Z17tiled_convolutionPfS_ii,(.L_x_76 - _Z17tiled_convolutionPfS_ii)
        .other          _Z17tiled_convolutionPfS_ii,@"STO_CUDA_ENTRY STV_DEFAULT"
_Z17tiled_convolutionPfS_ii:
.text._Z17tiled_convolutionPfS_ii:
[----:B------:R-:W-:Y:S01]  /*0000*/  LDC R1, c[0x0][0x37c] ;  /* 0x0000df00ff017b82 */ /* 0x000fe20000000800 */
[----:B------:R-:W0:Y:S01]  /*0010*/  S2R R11, SR_TID.Y ;  /* 0x00000000000b7919 */ /* 0x000e220000002200 */
[----:B------:R-:W1:Y:S01]  /*0020*/  LDCU.64 UR8, c[0x0][0x390] ;  /* 0x00007200ff0877ac */ /* 0x000e620008000a00 */
[----:B------:R-:W0:Y:S01]  /*0030*/  S2R R4, SR_CTAID.Y ;  /* 0x0000000000047919 */ /* 0x000e220000002600 */
[----:B------:R-:W2:Y:S01]  /*0040*/  LDCU.64 UR6, c[0x0][0x358] ;  /* 0x00006b00ff0677ac */ /* 0x000ea20008000a00 */
[----:B------:R-:W3:Y:S01]  /*0050*/  S2R R9, SR_TID.X ;  /* 0x0000000000097919 */ /* 0x000ee20000002100 */
[----:B------:R-:W4:Y:S01]  /*0060*/  S2R R5, SR_CTAID.X ;  /* 0x0000000000057919 */ /* 0x000f220000002500 */
[----:B0-----:R-:W-:Y:S01]  /*0070*/  IMAD R4, R4, 0x1c, R11 ;  /* 0x0000001c04047824 */ /* 0x001fe200078e020b */
[----:B---3--:R-:W-:-:S04]  /*0080*/  IADD3 R0, PT, PT, R9, -0x2, RZ ;  /* 0xfffffffe09007810 */ /* 0x008fc80007ffe0ff */
[----:B------:R-:W-:Y:S01]  /*0090*/  IADD3 R3, PT, PT, R4, -0x2, RZ ;  /* 0xfffffffe04037810 */ /* 0x000fe20007ffe0ff */
[----:B----4-:R-:W-:-:S03]  /*00a0*/  IMAD R2, R5, 0x1c, R0 ;  /* 0x0000001c05027824 */ /* 0x010fc600078e0200 */
[----:B-1----:R-:W-:-:S04]  /*00b0*/  ISETP.GE.AND P0, PT, R3, UR9, PT ;  /* 0x0000000903007c0c */ /* 0x002fc8000bf06270 */
[----:B------:R-:W-:-:S04]  /*00c0*/  ISETP.GT.U32.AND P0, PT, R4, 0x1, !P0 ;  /* 0x000000010400780c */ /* 0x000fc80004704070 */
[----:B------:R-:W-:-:S04]  /*00d0*/  ISETP.GT.AND P0, PT, R2, -0x1, P0 ;  /* 0xffffffff0200780c */ /* 0x000fc80000704270 */
[----:B------:R-:W-:-:S13]  /*00e0*/  ISETP.LT.AND P0, PT, R2, UR8, P0 ;  /* 0x0000000802007c0c */ /* 0x000fda0008701270 */
[----:B------:R-:W0:Y:S01]  /*00f0*/  @P0 LDC.64 R6, c[0x0][0x380] ;  /* 0x0000e000ff060b82 */ /* 0x000e220000000a00 */
[----:B------:R-:W-:-:S04]  /*0100*/  @P0 IMAD R5, R3, UR8, R2 ;  /* 0x0000000803050c24 */ /* 0x000fc8000f8e0202 */
[----:B0-----:R-:W-:-:S06]  /*0110*/  @P0 IMAD.WIDE R6, R5, 0x4, R6 ;  /* 0x0000000405060825 */ /* 0x001fcc00078e0206 */
[----:B--2---:R-:W2:Y:S01]  /*0120*/  @P0 LDG.E R7, desc[UR6][R6.64] ;  /* 0x0000000606070981 */ /* 0x004ea2000c1e1900 */
[----:B------:R-:W0:Y:S01]  /*0130*/  S2UR UR5, SR_CgaCtaId ;  /* 0x00000000000579c3 */ /* 0x000e220000008800 */
[----:B------:R-:W-:Y:S02]  /*0140*/  UMOV UR4, 0x400 ;  /* 0x0000040000047882 */ /* 0x000fe40000000000 */
[----:B0-----:R-:W-:-:S06]  /*0150*/  ULEA UR4, UR5, UR4, 0x18 ;  /* 0x0000000405047291 */ /* 0x001fcc000f8ec0ff */
[----:B------:R-:W-:-:S04]  /*0160*/  LEA R4, R11, UR4, 0x7 ;  /* 0x000000040b047c11 */ /* 0x000fc8000f8e38ff */
[----:B------:R-:W-:-:S05]  /*0170*/  LEA R4, R9, R4, 0x2 ;  /* 0x0000000409047211 */ /* 0x000fca00078e10ff */
[----:B--2---:R0:W-:Y:S04]  /*0180*/  @P0 STS [R4], R7 ;  /* 0x0000000704000388 */ /* 0x0041e80000000800 */
[----:B------:R0:W-:Y:S01]  /*0190*/  @!P0 STS [R4], RZ ;  /* 0x000000ff04008388 */ /* 0x0001e20000000800 */
[----:B------:R-:W-:Y:S06]  /*01a0*/  BAR.SYNC.DEFER_BLOCKING 0x0 ;  /* 0x0000000000007b1d */ /* 0x000fec0000010000 */
[----:B------:R-:W-:Y:S05]  /*01b0*/  @!P0 EXIT ;  /* 0x000000000000894d */ /* 0x000fea0003800000 */
[----:B------:R-:W-:-:S04]  /*01c0*/  VIADDMNMX.U32 R0, R11, 0xfffffffe, R0, !PT ;  /* 0xfffffffe0b007846 */ /* 0x000fc80007800000 */
[----:B------:R-:W-:-:S13]  /*01d0*/  ISETP.GT.U32.AND P0, PT, R0, 0x1b, PT ;  /* 0x0000001b0000780c */ /* 0x000fda0003f04070 */
[----:B------:R-:W-:Y:S05]  /*01e0*/  @P0 EXIT ;  /* 0x000000000000094d */ /* 0x000fea0003800000 */
[----:B------:R-:W1:Y:S01]  /*01f0*/  LDS R0, [R4+-0x108] ;  /* 0xfffef80004007984 */ /* 0x000e620000000800 */
[----:B------:R-:W1:Y:S01]  /*0200*/  LDCU.128 UR12, c[0x3][URZ] ;  /* 0x00c00000ff0c77ac */ /* 0x000e620008000c00 */
[----:B------:R-:W-:Y:S02]  /*0210*/  IMAD R3, R3, UR8, R2 ;  /* 0x0000000803037c24 */ /* 0x000fe4000f8e0202 */
[----:B0-----:R-:W0:Y:S01]  /*0220*/  LDS R7, [R4+-0x104] ;  /* 0xfffefc0004077984 */ /* 0x001e220000000800 */
[----:B------:R-:W2:Y:S03]  /*0230*/  LDCU.128 UR16, c[0x3][0x10] ;  /* 0x00c00200ff1077ac */ /* 0x000ea60008000c00 */
[----:B------:R-:W3:Y:S01]  /*0240*/  LDS R8, [R4+-0x100] ;  /* 0xffff000004087984 */ /* 0x000ee20000000800 */
[----:B------:R-:W4:Y:S03]  /*0250*/  LDCU UR4, c[0x3][0x60] ;  /* 0x00c00c00ff0477ac */ /* 0x000f260008000800 */
[----:B------:R-:W5:Y:S04]  /*0260*/  LDS R9, [R4+-0xfc] ;  /* 0xffff040004097984 */ /* 0x000f680000000800 */
[----:B------:R-:W2:Y:S04]  /*0270*/  LDS R10, [R4+-0xf8] ;  /* 0xffff0800040a7984 */ /* 0x000ea80000000800 */
[----:B------:R-:W4:Y:S04]  /*0280*/  LDS R11, [R4+-0x88] ;  /* 0xffff7800040b7984 */ /* 0x000f280000000800 */
[----:B------:R-:W4:Y:S04]  /*0290*/  LDS R12, [R4+-0x84] ;  /* 0xffff7c00040c7984 */ /* 0x000f280000000800 */
[----:B------:R-:W4:Y:S04]  /*02a0*/  LDS R14, [R4+-0x80] ;  /* 0xffff8000040e7984 */ /* 0x000f280000000800 */
[----:B------:R-:W4:Y:S04]  /*02b0*/  LDS R16, [R4+-0x7c] ;  /* 0xffff840004107984 */ /* 0x000f280000000800 */
[----:B------:R-:W4:Y:S01]  /*02c0*/  LDS R5, [R4+-0x78] ;  /* 0xffff880004057984 */ /* 0x000f220000000800 */
[----:B-1----:R-:W-:-:S03]  /*02d0*/  FFMA R6, R0, UR12, RZ ;  /* 0x0000000c00067c23 */ /* 0x002fc600080000ff */
[----:B------:R-:W-:Y:S01]  /*02e0*/  LDS R13, [R4+0x80] ;  /* 0x00008000040d7984 */ /* 0x000fe20000000800 */
[----:B0-----:R-:W-:-:S03]  /*02f0*/  FFMA R7, R7, UR13, R6 ;  /* 0x0000000d07077c23 */ /* 0x001fc60008000006 */
[----:B------:R-:W0:Y:S01]  /*0300*/  LDS R0, [R4+-0x8] ;  /* 0xfffff80004007984 */ /* 0x000e220000000800 */
[----:B---3--:R-:W-:-:S03]  /*0310*/  FFMA R8, R8, UR14, R7 ;  /* 0x0000000e08087c23 */ /* 0x008fc60008000007 */
[----:B------:R-:W1:Y:S01]  /*0320*/  LDS R6, [R4+-0x4] ;  /* 0xfffffc0004067984 */ /* 0x000e620000000800 */
[----:B-----5:R-:W-:-:S03]  /*0330*/  FFMA R9, R9, UR15, R8 ;  /* 0x0000000f09097c23 */ /* 0x020fc60008000008 */
[----:B------:R-:W3:Y:S01]  /*0340*/  LDS R7, [R4] ;  /* 0x0000000004077984 */ /* 0x000ee20000000800 */
[----:B------:R-:W5:Y:S01]  /*0350*/  LDCU.128 UR12, c[0x3][0x20] ;  /* 0x00c00400ff0c77ac */ /* 0x000f620008000c00 */
[----:B--2---:R-:W-:Y:S02]  /*0360*/  FFMA R10, R10, UR16, R9 ;  /* 0x000000100a0a7c23 */ /* 0x004fe40008000009 */
[----:B------:R-:W2:Y:S02]  /*0370*/  LDS R8, [R4+0x4] ;  /* 0x0000040004087984 */ /* 0x000ea40000000800 */
[----:B----4-:R-:W-:Y:S02]  /*0380*/  FFMA R11, R11, UR17, R10 ;  /* 0x000000110b0b7c23 */ /* 0x010fe4000800000a */
[----:B------:R-:W4:Y:S02]  /*0390*/  LDS R9, [R4+0x8] ;  /* 0x0000080004097984 */ /* 0x000f240000000800 */
[----:B------:R-:W-:-:S02]  /*03a0*/  FFMA R11, R12, UR18, R11 ;  /* 0x000000120c0b7c23 */ /* 0x000fc4000800000b */
[----:B------:R-:W4:Y:S02]  /*03b0*/  LDS R10, [R4+0x78] ;  /* 0x00007800040a7984 */ /* 0x000f240000000800 */
[----:B------:R-:W-:Y:S02]  /*03c0*/  FFMA R11, R14, UR19, R11 ;  /* 0x000000130e0b7c23 */ /* 0x000fe4000800000b */
[----:B------:R-:W4:Y:S01]  /*03d0*/  LDS R12, [R4+0x7c] ;  /* 0x00007c00040c7984 */ /* 0x000f220000000800 */
[----:B------:R-:W3:Y:S01]  /*03e0*/  LDCU.128 UR16, c[0x3][0x30] ;  /* 0x00c00600ff1077ac */ /* 0x000ee20008000c00 */
[----:B-----5:R-:W-:Y:S02]  /*03f0*/  FFMA R16, R16, UR12, R11 ;  /* 0x0000000c10107c23 */ /* 0x020fe4000800000b */
[----:B------:R-:W-:Y:S02]  /*0400*/  LDS R17, [R4+0x100] ;  /* 0x0001000004117984 */ /* 0x000fe40000000800 */
[----:B------:R-:W-:-:S02]  /*0410*/  FFMA R15, R5, UR13, R16 ;  /* 0x0000000d050f7c23 */ /* 0x000fc40008000010 */
[----:B------:R-:W5:Y:S04]  /*0420*/  LDS R11, [R4+0x84] ;  /* 0x00008400040b7984 */ /* 0x000f680000000800 */
[----:B------:R-:W5:Y:S01]  /*0430*/  LDS R5, [R4+0x88] ;  /* 0x0000880004057984 */ /* 0x000f620000000800 */
[----:B0-----:R-:W-:-:S03]  /*0440*/  FFMA R15, R0, UR14, R15 ;  /* 0x0000000e000f7c23 */ /* 0x001fc6000800000f */
[----:B------:R-:W-:Y:S01]  /*0450*/  LDS R19, [R4+0x104] ;  /* 0x0001040004137984 */ /* 0x000fe20000000800 */
[----:B-1----:R-:W-:-:S03]  /*0460*/  FFMA R6, R6, UR15, R15 ;  /* 0x0000000f06067c23 */ /* 0x002fc6000800000f */
[----:B------:R-:W0:Y:S01]  /*0470*/  LDS R0, [R4+0xf8] ;  /* 0x0000f80004007984 */ /* 0x000e220000000800 */
[----:B------:R-:W1:Y:S01]  /*0480*/  LDCU.128 UR12, c[0x3][0x40] ;  /* 0x00c00800ff0c77ac */ /* 0x000e620008000c00 */
[----:B---3--:R-:W-:Y:S02]  /*0490*/  FFMA R7, R7, UR16, R6 ;  /* 0x0000001007077c23 */ /* 0x008fe40008000006 */
[----:B------:R-:W3:Y:S02]  /*04a0*/  LDS R15, [R4+0xfc] ;  /* 0x0000fc00040f7984 */ /* 0x000ee40000000800 */
[----:B--2---:R-:W-:Y:S02]  /*04b0*/  FFMA R8, R8, UR17, R7 ;  /* 0x0000001108087c23 */ /* 0x004fe40008000007 */
[----:B------:R-:W2:Y:S01]  /*04c0*/  LDS R21, [R4+0x108] ;  /* 0x0001080004157984 */ /* 0x000ea20000000800 */
[----:B------:R-:W0:Y:S01]  /*04d0*/  LDC.64 R6, c[0x0][0x388] ;  /* 0x0000e200ff067b82 */ /* 0x000e220000000a00 */
[----:B----4-:R-:W-:-:S04]  /*04e0*/  FFMA R9, R9, UR18, R8 ;  /* 0x0000001209097c23 */ /* 0x010fc80008000008 */
[----:B------:R-:W-:Y:S01]  /*04f0*/  FFMA R9, R10, UR19, R9 ;  /* 0x000000130a097c23 */ /* 0x000fe20008000009 */
[----:B------:R-:W4:Y:S03]  /*0500*/  LDCU.128 UR16, c[0x3][0x50] ;  /* 0x00c00a00ff1077ac */ /* 0x000f260008000c00 */
[----:B-1----:R-:W-:-:S04]  /*0510*/  FFMA R12, R12, UR12, R9 ;  /* 0x0000000c0c0c7c23 */ /* 0x002fc80008000009 */
[----:B------:R-:W-:-:S04]  /*0520*/  FFMA R12, R13, UR13, R12 ;  /* 0x0000000d0d0c7c23 */ /* 0x000fc8000800000c */
[----:B-----5:R-:W-:-:S04]  /*0530*/  FFMA R12, R11, UR14, R12 ;  /* 0x0000000e0b0c7c23 */ /* 0x020fc8000800000c */
[----:B------:R-:W-:Y:S01]  /*0540*/  FFMA R5, R5, UR15, R12 ;  /* 0x0000000f05057c23 */ /* 0x000fe2000800000c */
[----:B0-----:R-:W-:-:S04]  /*0550*/  IMAD.WIDE R6, R3, 0x4, R6 ;  /* 0x0000000403067825 */ /* 0x001fc800078e0206 */
[----:B----4-:R-:W-:-:S04]  /*0560*/  FFMA R0, R0, UR16, R5 ;  /* 0x0000001000007c23 */ /* 0x010fc80008000005 */
[----:B---3--:R-:W-:-:S04]  /*0570*/  FFMA R0, R15, UR17, R0 ;  /* 0x000000110f007c23 */ /* 0x008fc80008000000 */
[----:B------:R-:W-:-:S04]  /*0580*/  FFMA R0, R17, UR18, R0 ;  /* 0x0000001211007c23 */ /* 0x000fc80008000000 */
[----:B------:R-:W-:-:S04]  /*0590*/  FFMA R0, R19, UR19, R0 ;  /* 0x0000001313007c23 */ /* 0x000fc80008000000 */
[----:B--2---:R-:W-:-:S05]  /*05a0*/  FFMA R21, R21, UR4, R0 ;  /* 0x0000000415157c23 */ /* 0x004fca0008000000 */
[----:B------:R-:W-:Y:S01]  /*05b0*/  STG.E desc[UR6][R6.64], R21 ;  /* 0x0000001506007986 */ /* 0x000fe2000c101906 */
[----:B------:R-:W-:Y:S05]  /*05c0*/  EXIT ;  /* 0x000000000000794d */ /* 0x000fea0003800000 */
.L_x_74:
        /* <DEDUP_REMOVED lines=11> */
.L_x_76:


//--------------------- .nv.shared._Z24convolution_cached_tiledPfS_ii --------------------------
	.section	.nv.shared._Z24convolution_cached_tiledPfS_ii,"aw",@nobits
	.sectionflags	@""
	.align	4
.nv.shared._Z24convolution_cached_tiledPfS_ii:
	.zero		5120


//--------------------- .nv.shared.reserved.0     --------------------------
	.section	.nv.shared.reserved.0,"aw",@nobits
	.weak		__nv_reservedSMEM_offset_0_alias
	.size		__nv_reservedSMEM_offset_0_alias, 0, 64
	.other		__nv_reservedSMEM_offset_0_alias,@"STO_CUDA_RESERVED_SHARED STV_DEFAULT"
__nv_reservedSMEM_offset_0_alias:
	.zero		0
	.zero		64


//--------------------- .nv.shared._Z17tiled_convolutionPfS_ii --------------------------
	.section	.nv.shared._Z17tiled_convolutionPfS_ii,"aw",@nobits
	.sectionflags	@""
	.align	4
.nv.shared._Z17tiled_convolutionPfS_ii:
	.zero		5120


//--------------------- .nv.constant0._Z24convolution_cached_tiledPfS_ii --------------------------
	.section	.nv.constant0._Z24convolution_cached_tiledPfS_ii,"a",@progbits
	.sectionflags	@""
	.align	4
.nv.constant0._Z24convolution_cached_tiledPfS_ii:
	.zero		920


//--------------------- .nv.constant0._Z17tiled_convolutionPfS_ii --------------------------
	.section	.nv.constant0._Z17tiled_convolutionPfS_ii,"a",@progbits
	.sectionflags	@""
	.align	4
.nv.constant0._Z17tiled_convolutionPfS_ii:
	.zero		920


//--------------------- SYMBOLS --------------------------

	.type		.nv.reservedSmem.offset0,@object
	.size		.nv.reservedSmem.offset0,0x4
	.type		.nv.reservedSmem.cap,@object
	.size		.nv.reservedSmem.cap,0x4
